	.headerflags	@"EF_CUDA_TEXMODE_UNIFIED EF_CUDA_64BIT_ADDRESS EF_CUDA_ACCELERATORS EF_CUDA_SM90 EF_CUDA_VIRTUAL_SM(EF_CUDA_SM90)"
	.elftype	@"ET_EXEC"


//--------------------- .nv.info                  --------------------------
	.section	.nv.info,"",@"SHT_CUDA_INFO"
	.align	4


	//----- nvinfo : EIATTR_REGCOUNT
	.align		4
        /*0000*/ 	.byte	0x04, 0x2f
        /*0002*/ 	.short	(.L_3 - .L_2)
	.align		4
.L_2:
        /*0004*/ 	.word	index@(triton_poi_fused__native_batch_norm_legit_no_training_add_cat_relu_threshold_backward_27)
        /*0008*/ 	.word	0x000000ff


	//----- nvinfo : EIATTR_MIN_STACK_SIZE
	.align		4
.L_3:
        /*000c*/ 	.byte	0x04, 0x12
        /*000e*/ 	.short	(.L_5 - .L_4)
	.align		4
.L_4:
        /*0010*/ 	.word	index@(triton_poi_fused__native_batch_norm_legit_no_training_add_cat_relu_threshold_backward_27)
        /*0014*/ 	.word	0x00000000


	//----- nvinfo : EIATTR_FRAME_SIZE
	.align		4
.L_5:
        /*0018*/ 	.byte	0x04, 0x11
        /*001a*/ 	.short	(.L_7 - .L_6)
	.align		4
.L_6:
        /*001c*/ 	.word	index@(triton_poi_fused__native_batch_norm_legit_no_training_add_cat_relu_threshold_backward_27)
        /*0020*/ 	.word	0x00000000


	//----- nvinfo : EIATTR_MIN_STACK_SIZE
	.align		4
.L_7:
        /*0024*/ 	.byte	0x04, 0x12
        /*0026*/ 	.short	(.L_9 - .L_8)
	.align		4
.L_8:
        /*0028*/ 	.word	index@(triton_poi_fused__native_batch_norm_legit_no_training_add_cat_relu_threshold_backward_27)
        /*002c*/ 	.word	0x00000000
.L_9:


//--------------------- .nv.info.triton_poi_fused__native_batch_norm_legit_no_training_add_cat_relu_threshold_backward_27 --------------------------
	.section	.nv.info.triton_poi_fused__native_batch_norm_legit_no_training_add_cat_relu_threshold_backward_27,"",@"SHT_CUDA_INFO"
	.sectionflags	@""
	.align	4


	//----- nvinfo : EIATTR_CUDA_API_VERSION
	.align		4
        /*0000*/ 	.byte	0x04, 0x37
        /*0002*/ 	.short	(.L_11 - .L_10)
.L_10:
        /*0004*/ 	.word	0x0000007c


	//----- nvinfo : EIATTR_KPARAM_INFO
	.align		4
.L_11:
        /*0008*/ 	.byte	0x04, 0x17
        /*000a*/ 	.short	(.L_13 - .L_12)
.L_12:
        /*000c*/ 	.word	0x00000000
        /*0010*/ 	.short	0x001c
        /*0012*/ 	.short	0x00dc
        /*0014*/ 	.byte	0x00, 0xf0, 0x11, 0x00


	//----- nvinfo : EIATTR_KPARAM_INFO
	.align		4
.L_13:
        /*0018*/ 	.byte	0x04, 0x17
        /*001a*/ 	.short	(.L_15 - .L_14)
.L_14:
        /*001c*/ 	.word	0x00000000
        /*0020*/ 	.short	0x001b
        /*0022*/ 	.short	0x00d8
        /*0024*/ 	.byte	0x00, 0xf0, 0x11, 0x00


	//----- nvinfo : EIATTR_KPARAM_INFO
	.align		4
.L_15:
        /*0028*/ 	.byte	0x04, 0x17
        /*002a*/ 	.short	(.L_17 - .L_16)
.L_16:
        /*002c*/ 	.word	0x00000000
        /*0030*/ 	.short	0x001a
        /*0032*/ 	.short	0x00d0
        /*0034*/ 	.byte	0x00, 0xf4, 0x21, 0x00


	//----- nvinfo : EIATTR_KPARAM_INFO
	.align		4
.L_17:
        /*0038*/ 	.byte	0x04, 0x17
        /*003a*/ 	.short	(.L_19 - .L_18)
.L_18:
        /*003c*/ 	.word	0x00000000
        /*0040*/ 	.short	0x0019
        /*0042*/ 	.short	0x00c8
        /*0044*/ 	.byte	0x00, 0xf4, 0x21, 0x00


	//----- nvinfo : EIATTR_KPARAM_INFO
	.align		4
.L_19:
        /*0048*/ 	.byte	0x04, 0x17
        /*004a*/ 	.short	(.L_21 - .L_20)
.L_20:
        /*004c*/ 	.word	0x00000000
        /*0050*/ 	.short	0x0018
        /*0052*/ 	.short	0x00c0
        /*0054*/ 	.byte	0x00, 0xf4, 0x21, 0x00


	//----- nvinfo : EIATTR_KPARAM_INFO
	.align		4
.L_21:
        /*0058*/ 	.byte	0x04, 0x17
        /*005a*/ 	.short	(.L_23 - .L_22)
.L_22:
        /*005c*/ 	.word	0x00000000
        /*0060*/ 	.short	0x0017
        /*0062*/ 	.short	0x00b8
        /*0064*/ 	.byte	0x00, 0xf4, 0x21, 0x00


	//----- nvinfo : EIATTR_KPARAM_INFO
	.align		4
.L_23:
        /*0068*/ 	.byte	0x04, 0x17
        /*006a*/ 	.short	(.L_25 - .L_24)
.L_24:
        /*006c*/ 	.word	0x00000000
        /*0070*/ 	.short	0x0016
        /*0072*/ 	.short	0x00b0
        /*0074*/ 	.byte	0x00, 0xf4, 0x21, 0x00


	//----- nvinfo : EIATTR_KPARAM_INFO
	.align		4
.L_25:
        /*0078*/ 	.byte	0x04, 0x17
        /*007a*/ 	.short	(.L_27 - .L_26)
.L_26:
        /*007c*/ 	.word	0x00000000
        /*0080*/ 	.short	0x0015
        /*0082*/ 	.short	0x00a8
        /*0084*/ 	.byte	0x00, 0xf4, 0x21, 0x00


	//----- nvinfo : EIATTR_KPARAM_INFO
	.align		4
.L_27:
        /*0088*/ 	.byte	0x04, 0x17
        /*008a*/ 	.short	(.L_29 - .L_28)
.L_28:
        /*008c*/ 	.word	0x00000000
        /*0090*/ 	.short	0x0014
        /*0092*/ 	.short	0x00a0
        /*0094*/ 	.byte	0x00, 0xf4, 0x21, 0x00


	//----- nvinfo : EIATTR_KPARAM_INFO
	.align		4
.L_29:
        /*0098*/ 	.byte	0x04, 0x17
        /*009a*/ 	.short	(.L_31 - .L_30)
.L_30:
        /*009c*/ 	.word	0x00000000
        /*00a0*/ 	.short	0x0013
        /*00a2*/ 	.short	0x0098
        /*00a4*/ 	.byte	0x00, 0xf4, 0x21, 0x00


	//----- nvinfo : EIATTR_KPARAM_INFO
	.align		4
.L_31:
        /*00a8*/ 	.byte	0x04, 0x17
        /*00aa*/ 	.short	(.L_33 - .L_32)
.L_32:
        /*00ac*/ 	.word	0x00000000
        /*00b0*/ 	.short	0x0012
        /*00b2*/ 	.short	0x0090
        /*00b4*/ 	.byte	0x00, 0xf4, 0x21, 0x00


	//----- nvinfo : EIATTR_KPARAM_INFO
	.align		4
.L_33:
        /*00b8*/ 	.byte	0x04, 0x17
        /*00ba*/ 	.short	(.L_35 - .L_34)
.L_34:
        /*00bc*/ 	.word	0x00000000
        /*00c0*/ 	.short	0x0011
        /*00c2*/ 	.short	0x0088
        /*00c4*/ 	.byte	0x00, 0xf4, 0x21, 0x00


	//----- nvinfo : EIATTR_KPARAM_INFO
	.align		4
.L_35:
        /*00c8*/ 	.byte	0x04, 0x17
        /*00ca*/ 	.short	(.L_37 - .L_36)
.L_36:
        /*00cc*/ 	.word	0x00000000
        /*00d0*/ 	.short	0x0010
        /*00d2*/ 	.short	0x0080
        /*00d4*/ 	.byte	0x00, 0xf4, 0x21, 0x00


	//----- nvinfo : EIATTR_KPARAM_INFO
	.align		4
.L_37:
        /*00d8*/ 	.byte	0x04, 0x17
        /*00da*/ 	.short	(.L_39 - .L_38)
.L_38:
        /*00dc*/ 	.word	0x00000000
        /*00e0*/ 	.short	0x000f
        /*00e2*/ 	.short	0x0078
        /*00e4*/ 	.byte	0x00, 0xf4, 0x21, 0x00


	//----- nvinfo : EIATTR_KPARAM_INFO
	.align		4
.L_39:
        /*00e8*/ 	.byte	0x04, 0x17
        /*00ea*/ 	.short	(.L_41 - .L_40)
.L_40:
        /*00ec*/ 	.word	0x00000000
        /*00f0*/ 	.short	0x000e
        /*00f2*/ 	.short	0x0070
        /*00f4*/ 	.byte	0x00, 0xf4, 0x21, 0x00


	//----- nvinfo : EIATTR_KPARAM_INFO
	.align		4
.L_41:
        /*00f8*/ 	.byte	0x04, 0x17
        /*00fa*/ 	.short	(.L_43 - .L_42)
.L_42:
        /*00fc*/ 	.word	0x00000000
        /*0100*/ 	.short	0x000d
        /*0102*/ 	.short	0x0068
        /*0104*/ 	.byte	0x00, 0xf4, 0x21, 0x00


	//----- nvinfo : EIATTR_KPARAM_INFO
	.align		4
.L_43:
        /*0108*/ 	.byte	0x04, 0x17
        /*010a*/ 	.short	(.L_45 - .L_44)
.L_44:
        /*010c*/ 	.word	0x00000000
        /*0110*/ 	.short	0x000c
        /*0112*/ 	.short	0x0060
        /*0114*/ 	.byte	0x00, 0xf4, 0x21, 0x00


	//----- nvinfo : EIATTR_KPARAM_INFO
	.align		4
.L_45:
        /*0118*/ 	.byte	0x04, 0x17
        /*011a*/ 	.short	(.L_47 - .L_46)
.L_46:
        /*011c*/ 	.word	0x00000000
        /*0120*/ 	.short	0x000b
        /*0122*/ 	.short	0x0058
        /*0124*/ 	.byte	0x00, 0xf4, 0x21, 0x00


	//----- nvinfo : EIATTR_KPARAM_INFO
	.align		4
.L_47:
        /*0128*/ 	.byte	0x04, 0x17
        /*012a*/ 	.short	(.L_49 - .L_48)
.L_48:
        /*012c*/ 	.word	0x00000000
        /*0130*/ 	.short	0x000a
        /*0132*/ 	.short	0x0050
        /*0134*/ 	.byte	0x00, 0xf4, 0x21, 0x00


	//----- nvinfo : EIATTR_KPARAM_INFO
	.align		4
.L_49:
        /*0138*/ 	.byte	0x04, 0x17
        /*013a*/ 	.short	(.L_51 - .L_50)
.L_50:
        /*013c*/ 	.word	0x00000000
        /*0140*/ 	.short	0x0009
        /*0142*/ 	.short	0x0048
        /*0144*/ 	.byte	0x00, 0xf4, 0x21, 0x00


	//----- nvinfo : EIATTR_KPARAM_INFO
	.align		4
.L_51:
        /*0148*/ 	.byte	0x04, 0x17
        /*014a*/ 	.short	(.L_53 - .L_52)
.L_52:
        /*014c*/ 	.word	0x00000000
        /*0150*/ 	.short	0x0008
        /*0152*/ 	.short	0x0040
        /*0154*/ 	.byte	0x00, 0xf4, 0x21, 0x00


	//----- nvinfo : EIATTR_KPARAM_INFO
	.align		4
.L_53:
        /*0158*/ 	.byte	0x04, 0x17
        /*015a*/ 	.short	(.L_55 - .L_54)
.L_54:
        /*015c*/ 	.word	0x00000000
        /*0160*/ 	.short	0x0007
        /*0162*/ 	.short	0x0038
        /*0164*/ 	.byte	0x00, 0xf4, 0x21, 0x00


	//----- nvinfo : EIATTR_KPARAM_INFO
	.align		4
.L_55:
        /*0168*/ 	.byte	0x04, 0x17
        /*016a*/ 	.short	(.L_57 - .L_56)
.L_56:
        /*016c*/ 	.word	0x00000000
        /*0170*/ 	.short	0x0006
        /*0172*/ 	.short	0x0030
        /*0174*/ 	.byte	0x00, 0xf4, 0x21, 0x00


	//----- nvinfo : EIATTR_KPARAM_INFO
	.align		4
.L_57:
        /*0178*/ 	.byte	0x04, 0x17
        /*017a*/ 	.short	(.L_59 - .L_58)
.L_58:
        /*017c*/ 	.word	0x00000000
        /*0180*/ 	.short	0x0005
        /*0182*/ 	.short	0x0028
        /*0184*/ 	.byte	0x00, 0xf4, 0x21, 0x00


	//----- nvinfo : EIATTR_KPARAM_INFO
	.align		4
.L_59:
        /*0188*/ 	.byte	0x04, 0x17
        /*018a*/ 	.short	(.L_61 - .L_60)
.L_60:
        /*018c*/ 	.word	0x00000000
        /*0190*/ 	.short	0x0004
        /*0192*/ 	.short	0x0020
        /*0194*/ 	.byte	0x00, 0xf4, 0x21, 0x00


	//----- nvinfo : EIATTR_KPARAM_INFO
	.align		4
.L_61:
        /*0198*/ 	.byte	0x04, 0x17
        /*019a*/ 	.short	(.L_63 - .L_62)
.L_62:
        /*019c*/ 	.word	0x00000000
        /*01a0*/ 	.short	0x0003
        /*01a2*/ 	.short	0x0018
        /*01a4*/ 	.byte	0x00, 0xf4, 0x21, 0x00


	//----- nvinfo : EIATTR_KPARAM_INFO
	.align		4
.L_63:
        /*01a8*/ 	.byte	0x04, 0x17
        /*01aa*/ 	.short	(.L_65 - .L_64)
.L_64:
        /*01ac*/ 	.word	0x00000000
        /*01b0*/ 	.short	0x0002
        /*01b2*/ 	.short	0x0010
        /*01b4*/ 	.byte	0x00, 0xf4, 0x21, 0x00


	//----- nvinfo : EIATTR_KPARAM_INFO
	.align		4
.L_65:
        /*01b8*/ 	.byte	0x04, 0x17
        /*01ba*/ 	.short	(.L_67 - .L_66)
.L_66:
        /*01bc*/ 	.word	0x00000000
        /*01c0*/ 	.short	0x0001
        /*01c2*/ 	.short	0x0008
        /*01c4*/ 	.byte	0x00, 0xf4, 0x21, 0x00


	//----- nvinfo : EIATTR_KPARAM_INFO
	.align		4
.L_67:
        /*01c8*/ 	.byte	0x04, 0x17
        /*01ca*/ 	.short	(.L_69 - .L_68)
.L_68:
        /*01cc*/ 	.word	0x00000000
        /*01d0*/ 	.short	0x0000
        /*01d2*/ 	.short	0x0000
        /*01d4*/ 	.byte	0x00, 0xf4, 0x21, 0x00


	//----- nvinfo : EIATTR_SPARSE_MMA_MASK
	.align		4
.L_69:
        /*01d8*/ 	.byte	0x03, 0x50
        /*01da*/ 	.short	0x0000


	//----- nvinfo : EIATTR_MAXREG_COUNT
	.align		4
        /*01dc*/ 	.byte	0x03, 0x1b
        /*01de*/ 	.short	0x00ff


	//----- nvinfo : EIATTR_EXIT_INSTR_OFFSETS
	.align		4
        /*01e0*/ 	.byte	0x04, 0x1c
        /*01e2*/ 	.short	(.L_71 - .L_70)


	//   ....[0]....
.L_70:
        /*01e4*/ 	.word	0x00009990


	//   ....[1]....
        /*01e8*/ 	.word	0x000099b0


	//----- nvinfo : EIATTR_REQNTID
	.align		4
.L_71:
        /*01ec*/ 	.byte	0x04, 0x10
        /*01ee*/ 	.short	(.L_73 - .L_72)
.L_72:
        /*01f0*/ 	.word	0x00000100
        /*01f4*/ 	.word	0x00000001
        /*01f8*/ 	.word	0x00000001


	//----- nvinfo : EIATTR_CBANK_PARAM_SIZE
	.align		4
.L_73:
        /*01fc*/ 	.byte	0x03, 0x19
        /*01fe*/ 	.short	0x00e0


	//----- nvinfo : EIATTR_PARAM_CBANK
	.align		4
        /*0200*/ 	.byte	0x04, 0x0a
        /*0202*/ 	.short	(.L_75 - .L_74)
	.align		4
.L_74:
        /*0204*/ 	.word	index@(.nv.constant0.triton_poi_fused__native_batch_norm_legit_no_training_add_cat_relu_threshold_backward_27)
        /*0208*/ 	.short	0x0210
        /*020a*/ 	.short	0x00e0


	//----- nvinfo : EIATTR_SW_WAR
	.align		4
.L_75:
        /*020c*/ 	.byte	0x04, 0x36
        /*020e*/ 	.short	(.L_77 - .L_76)
.L_76:
        /*0210*/ 	.word	0x00000008
.L_77:


//--------------------- .nv.callgraph             --------------------------
	.section	.nv.callgraph,"",@"SHT_CUDA_CALLGRAPH"
	.align	4
	.sectionentsize	8
	.align		4
        /*0000*/ 	.word	0x00000000
	.align		4
        /*0004*/ 	.word	0xffffffff
	.align		4
        /*0008*/ 	.word	0x00000000
	.align		4
        /*000c*/ 	.word	0xfffffffe
	.align		4
        /*0010*/ 	.word	0x00000000
	.align		4
        /*0014*/ 	.word	0xfffffffd
	.align		4
        /*0018*/ 	.word	0x00000000
	.align		4
        /*001c*/ 	.word	0xfffffffc


//--------------------- .nv.constant4             --------------------------
	.section	.nv.constant4,"a",@progbits
	.align	8
	.align		8
.nv.constant4:
        /*0000*/ 	.dword	_$_str
	.align		8
        /*0008*/ 	.dword	_$_str_$_2


//--------------------- .text.triton_poi_fused__native_batch_norm_legit_no_training_add_cat_relu_threshold_backward_27 --------------------------
	.section	.text.triton_poi_fused__native_batch_norm_legit_no_training_add_cat_relu_threshold_backward_27,"ax",@progbits
	.sectionflags	@"SHF_BARRIERS=1"
	.align	128
        .global         triton_poi_fused__native_batch_norm_legit_no_training_add_cat_relu_threshold_backward_27
        .type           triton_poi_fused__native_batch_norm_legit_no_training_add_cat_relu_threshold_backward_27,@function
        .size           triton_poi_fused__native_batch_norm_legit_no_training_add_cat_relu_threshold_backward_27,(.L_x_1 - triton_poi_fused__native_batch_norm_legit_no_training_add_cat_relu_threshold_backward_27)
        .other          triton_poi_fused__native_batch_norm_legit_no_training_add_cat_relu_threshold_backward_27,@"STO_CUDA_ENTRY STV_DEFAULT"
triton_poi_fused__native_batch_norm_legit_no_training_add_cat_relu_threshold_backward_27:
.text.triton_poi_fused__native_batch_norm_legit_no_training_add_cat_relu_threshold_backward_27:
[----:B------:R-:W0:Y:S01]  /*0000*/  LDC R1, c[0x0][0x28] ;  /* 0x00000a00ff017b82 */ /* 0x000e220000000800 */
[----:B------:R-:W1:Y:S07]  /*0010*/  S2R R106, SR_TID.X ;  /* 0x00000000006a7919 */ /* 0x000e6e0000002100 */
[----:B------:R-:W2:Y:S01]  /*0020*/  LDC.64 R12, c[0x0][0x2b8] ;  /* 0x0000ae00ff0c7b82 */ /* 0x000ea20000000a00 */
[----:B------:R-:W-:Y:S02]  /*0030*/  CS2R R16, SRZ ;  /* 0x0000000000107805 */ /* 0x000fe4000001ff00 */
[----:B------:R-:W-:Y:S01]  /*0040*/  CS2R R18, SRZ ;  /* 0x0000000000127805 */ /* 0x000fe2000001ff00 */
[----:B------:R-:W3:Y:S01]  /*0050*/  S2R R105, SR_CTAID.Y ;  /* 0x0000000000697919 */ /* 0x000ee20000002600 */
[----:B------:R-:W-:-:S02]  /*0060*/  CS2R R28, SRZ ;  /* 0x00000000001c7805 */ /* 0x000fc4000001ff00 */
[----:B------:R-:W-:Y:S01]  /*0070*/  CS2R R30, SRZ ;  /* 0x00000000001e7805 */ /* 0x000fe2000001ff00 */
[----:B------:R-:W4:Y:S01]  /*0080*/  S2R R2, SR_CTAID.X ;  /* 0x0000000000027919 */ /* 0x000f220000002500 */
[----:B------:R-:W-:Y:S02]  /*0090*/  CS2R R32, SRZ ;  /* 0x0000000000207805 */ /* 0x000fe4000001ff00 */
[----:B------:R-:W-:Y:S02]  /*00a0*/  CS2R R34, SRZ ;  /* 0x0000000000227805 */ /* 0x000fe4000001ff00 */
[----:B------:R-:W-:Y:S02]  /*00b0*/  CS2R R36, SRZ ;  /* 0x0000000000247805 */ /* 0x000fe4000001ff00 */
[----:B------:R-:W-:Y:S01]  /*00c0*/  CS2R R38, SRZ ;  /* 0x0000000000267805 */ /* 0x000fe2000001ff00 */
[----:B------:R-:W-:Y:S01]  /*00d0*/  ULDC.64 UR8, c[0x0][0x208] ;  /* 0x0000820000087ab9 */ /* 0x000fe20000000a00 */
[----:B------:R-:W5:Y:S01]  /*00e0*/  S2UR UR5, SR_CgaCtaId ;  /* 0x00000000000579c3 */ /* 0x000f620000008800 */
[----:B------:R-:W-:-:S07]  /*00f0*/  UMOV UR4, 0x400 ;  /* 0x0000040000047882 */ /* 0x000fce0000000000 */
[----:B------:R-:W2:Y:S01]  /*0100*/  LDC.64 R24, c[0x0][0x228] ;  /* 0x00008a00ff187b82 */ /* 0x000ea20000000a00 */
[----:B------:R-:W-:Y:S02]  /*0110*/  CS2R R40, SRZ ;  /* 0x0000000000287805 */ /* 0x000fe4000001ff00 */
[----:B------:R-:W-:Y:S02]  /*0120*/  CS2R R42, SRZ ;  /* 0x00000000002a7805 */ /* 0x000fe4000001ff00 */
[----:B------:R-:W-:Y:S02]  /*0130*/  CS2R R64, SRZ ;  /* 0x0000000000407805 */ /* 0x000fe4000001ff00 */
[----:B------:R-:W-:Y:S01]  /*0140*/  CS2R R66, SRZ ;  /* 0x0000000000427805 */ /* 0x000fe2000001ff00 */
[----:B------:R-:W2:Y:S01]  /*0150*/  LDC.64 R62, c[0x0][0x238] ;  /* 0x00008e00ff3e7b82 */ /* 0x000ea20000000a00 */
[----:B-1----:R-:W-:Y:S01]  /*0160*/  IMAD.SHL.U32 R0, R106, 0x10, RZ ;  /* 0x000000106a007824 */ /* 0x002fe200078e00ff */
[----:B------:R-:W-:-:S02]  /*0170*/  SHF.R.U32.HI R44, RZ, 0x4, R106 ;  /* 0x00000004ff2c7819 */ /* 0x000fc4000001166a */
[--C-:B---3--:R-:W-:Y:S02]  /*0180*/  SHF.R.S32.HI R5, RZ, 0x17, R105.reuse ;  /* 0x00000017ff057819 */ /* 0x108fe40000011469 */
[----:B------:R-:W-:Y:S02]  /*0190*/  LOP3.LUT R0, R0, 0xf0, RZ, 0xc0, !PT ;  /* 0x000000f000007812 */ /* 0x000fe400078ec0ff */
[----:B------:R-:W-:Y:S02]  /*01a0*/  CS2R R48, SRZ ;  /* 0x0000000000307805 */ /* 0x000fe4000001ff00 */
[----:B------:R-:W-:Y:S01]  /*01b0*/  SGXT R5, R5, 0x1 ;  /* 0x000000010505781a */ /* 0x000fe20000000200 */
[----:B----4-:R-:W-:Y:S01]  /*01c0*/  IMAD.SHL.U32 R104, R2, 0x10, RZ ;  /* 0x0000001002687824 */ /* 0x010fe200078e00ff */
[----:B------:R-:W-:Y:S02]  /*01d0*/  PRMT R7, R0, 0x6540, R105 ;  /* 0x0000654000077816 */ /* 0x000fe40000000069 */
[----:B------:R-:W-:-:S02]  /*01e0*/  CS2R R50, SRZ ;  /* 0x0000000000327805 */ /* 0x000fc4000001ff00 */
[----:B------:R-:W-:Y:S02]  /*01f0*/  SGXT.U32 R44, R44, 0x4 ;  /* 0x000000042c2c781a */ /* 0x000fe40000000000 */
[----:B------:R-:W-:Y:S02]  /*0200*/  CS2R R72, SRZ ;  /* 0x0000000000487805 */ /* 0x000fe4000001ff00 */
[C---:B------:R-:W-:Y:S02]  /*0210*/  LOP3.LUT R184, R7.reuse, 0x4, RZ, 0xfc, !PT ;  /* 0x0000000407b87812 */ /* 0x040fe400078efcff */
[----:B------:R-:W-:Y:S02]  /*0220*/  CS2R R74, SRZ ;  /* 0x00000000004a7805 */ /* 0x000fe4000001ff00 */
[----:B------:R-:W-:Y:S02]  /*0230*/  LOP3.LUT R170, R7, 0xc, RZ, 0xfc, !PT ;  /* 0x0000000c07aa7812 */ /* 0x000fe400078efcff */
[----:B------:R-:W-:-:S02]  /*0240*/  CS2R R248, SRZ ;  /* 0x0000000000f87805 */ /* 0x000fc4000001ff00 */
[----:B------:R-:W-:Y:S02]  /*0250*/  LEA.HI R0, R5, R184, RZ, 0x9 ;  /* 0x000000b805007211 */ /* 0x000fe400078f48ff */
[----:B------:R-:W-:Y:S02]  /*0260*/  CS2R R250, SRZ ;  /* 0x0000000000fa7805 */ /* 0x000fe4000001ff00 */
[----:B------:R-:W-:Y:S02]  /*0270*/  LOP3.LUT R171, R7, 0x8, RZ, 0xfc, !PT ;  /* 0x0000000807ab7812 */ /* 0x000fe400078efcff */
[----:B------:R-:W-:Y:S02]  /*0280*/  CS2R R244, SRZ ;  /* 0x0000000000f47805 */ /* 0x000fe4000001ff00 */
[----:B------:R-:W-:Y:S02]  /*0290*/  LOP3.LUT R3, R0, 0xfffffe00, RZ, 0xc0, !PT ;  /* 0xfffffe0000037812 */ /* 0x000fe400078ec0ff */
[----:B------:R-:W-:-:S02]  /*02a0*/  CS2R R246, SRZ ;  /* 0x0000000000f67805 */ /* 0x000fc4000001ff00 */
[----:B------:R-:W-:Y:S02]  /*02b0*/  SHF.R.S32.HI R0, RZ, 0x1f, R7 ;  /* 0x0000001fff007819 */ /* 0x000fe40000011407 */
[----:B------:R-:W-:Y:S02]  /*02c0*/  CS2R R240, SRZ ;  /* 0x0000000000f07805 */ /* 0x000fe4000001ff00 */
[C---:B------:R-:W-:Y:S01]  /*02d0*/  LEA.HI R2, R5.reuse, R171, RZ, 0x9 ;  /* 0x000000ab05027211 */ /* 0x040fe200078f48ff */
[----:B------:R-:W-:Y:S01]  /*02e0*/  IMAD.IADD R184, R184, 0x1, -R3 ;  /* 0x00000001b8b87824 */ /* 0x000fe200078e0a03 */
[----:B------:R-:W-:Y:S02]  /*02f0*/  LEA.HI R0, R0, R7, RZ, 0x9 ;  /* 0x0000000700007211 */ /* 0x000fe400078f48ff */
[----:B------:R-:W-:Y:S02]  /*0300*/  CS2R R242, SRZ ;  /* 0x0000000000f27805 */ /* 0x000fe4000001ff00 */
[----:B------:R-:W-:-:S02]  /*0310*/  LEA.HI R3, R5, R170, RZ, 0x9 ;  /* 0x000000aa05037211 */ /* 0x000fc400078f48ff */
[----:B------:R-:W-:Y:S02]  /*0320*/  CS2R R228, SRZ ;  /* 0x0000000000e47805 */ /* 0x000fe4000001ff00 */
[----:B------:R-:W-:Y:S02]  /*0330*/  LOP3.LUT R23, R104, R44, RZ, 0xfc, !PT ;  /* 0x0000002c68177212 */ /* 0x000fe400078efcff */
[----:B------:R-:W-:Y:S02]  /*0340*/  CS2R R230, SRZ ;  /* 0x0000000000e67805 */ /* 0x000fe4000001ff00 */
[----:B------:R-:W-:Y:S02]  /*0350*/  SHF.R.S32.HI R200, RZ, 0x9, R0 ;  /* 0x00000009ffc87819 */ /* 0x000fe40000011400 */
[----:B------:R-:W-:Y:S02]  /*0360*/  CS2R R68, SRZ ;  /* 0x0000000000447805 */ /* 0x000fe4000001ff00 */
[----:B------:R-:W-:-:S02]  /*0370*/  LOP3.LUT R3, R3, 0xfffffe00, RZ, 0xc0, !PT ;  /* 0xfffffe0003037812 */ /* 0x000fc400078ec0ff */
[----:B------:R-:W-:Y:S02]  /*0380*/  CS2R R70, SRZ ;  /* 0x0000000000467805 */ /* 0x000fe4000001ff00 */
[----:B------:R-:W-:Y:S01]  /*0390*/  LOP3.LUT R2, R2, 0xfffffe00, RZ, 0xc0, !PT ;  /* 0xfffffe0002027812 */ /* 0x000fe200078ec0ff */
[----:B------:R-:W-:Y:S01]  /*03a0*/  IMAD R200, R200, 0x19, R23 ;  /* 0x00000019c8c87824 */ /* 0x000fe200078e0217 */
[----:B------:R-:W-:Y:S01]  /*03b0*/  LOP3.LUT R186, R0, 0xfffffe00, RZ, 0xc0, !PT ;  /* 0xfffffe0000ba7812 */ /* 0x000fe200078ec0ff */
[----:B------:R-:W-:Y:S01]  /*03c0*/  IMAD.IADD R170, R170, 0x1, -R3 ;  /* 0x00000001aaaa7824 */ /* 0x000fe200078e0a03 */
[----:B------:R-:W-:Y:S01]  /*03d0*/  ISETP.GE.AND P0, PT, R23, 0x19, PT ;  /* 0x000000191700780c */ /* 0x000fe20003f06270 */
[----:B------:R-:W-:Y:S01]  /*03e0*/  IMAD.IADD R171, R171, 0x1, -R2 ;  /* 0x00000001abab7824 */ /* 0x000fe200078e0a02 */
[----:B------:R-:W-:Y:S01]  /*03f0*/  LOP3.LUT R45, R45, 0x7fffffff, RZ, 0xc0, !PT ;  /* 0x7fffffff2d2d7812 */ /* 0x000fe200078ec0ff */
[----:B------:R-:W-:Y:S01]  /*0400*/  IMAD.IADD R186, R7, 0x1, -R186 ;  /* 0x0000000107ba7824 */ /* 0x000fe200078e0aba */
[----:B------:R-:W-:Y:S01]  /*0410*/  LOP3.LUT R6, R6, 0xffff7fff, RZ, 0xc0, !PT ;  /* 0xffff7fff06067812 */ /* 0x000fe200078ec0ff */
[----:B------:R-:W-:Y:S01]  /*0420*/  IMAD.SHL.U32 R3, R200, 0x200, RZ ;  /* 0x00000200c8037824 */ /* 0x000fe200078e00ff */
[----:B------:R-:W-:-:S02]  /*0430*/  CS2R R220, SRZ ;  /* 0x0000000000dc7805 */ /* 0x000fc4000001ff00 */
[----:B------:R-:W-:Y:S02]  /*0440*/  CS2R R222, SRZ ;  /* 0x0000000000de7805 */ /* 0x000fe4000001ff00 */
[----:B------:R-:W-:Y:S01]  /*0450*/  CS2R R52, SRZ ;  /* 0x0000000000347805 */ /* 0x000fe2000001ff00 */
[--C-:B------:R-:W-:Y:S01]  /*0460*/  IMAD.IADD R4, R186, 0x1, R3.reuse ;  /* 0x00000001ba047824 */ /* 0x100fe200078e0203 */
[----:B------:R-:W-:Y:S01]  /*0470*/  CS2R R54, SRZ ;  /* 0x0000000000367805 */ /* 0x000fe2000001ff00 */
[--C-:B------:R-:W-:Y:S01]  /*0480*/  IMAD.IADD R9, R184, 0x1, R3.reuse ;  /* 0x00000001b8097824 */ /* 0x100fe200078e0203 */
[----:B------:R-:W-:Y:S01]  /*0490*/  CS2R R56, SRZ ;  /* 0x0000000000387805 */ /* 0x000fe2000001ff00 */
[--C-:B------:R-:W-:Y:S01]  /*04a0*/  IMAD.IADD R11, R171, 0x1, R3.reuse ;  /* 0x00000001ab0b7824 */ /* 0x100fe200078e0203 */
[----:B------:R-:W-:Y:S01]  /*04b0*/  CS2R R58, SRZ ;  /* 0x00000000003a7805 */ /* 0x000fe2000001ff00 */
[----:B------:R-:W-:Y:S01]  /*04c0*/  IMAD.IADD R15, R170, 0x1, R3 ;  /* 0x00000001aa0f7824 */ /* 0x000fe200078e0203 */
[----:B------:R-:W-:Y:S01]  /*04d0*/  CS2R R224, SRZ ;  /* 0x0000000000e07805 */ /* 0x000fe2000001ff00 */
[----:B--2---:R-:W-:Y:S01]  /*04e0*/  IMAD.WIDE R2, R4, 0x4, R12 ;  /* 0x0000000404027825 */ /* 0x004fe200078e020c */
[----:B------:R-:W-:-:S03]  /*04f0*/  CS2R R226, SRZ ;  /* 0x0000000000e27805 */ /* 0x000fc6000001ff00 */
[----:B------:R-:W-:Y:S01]  /*0500*/  IMAD.MOV.U32 R22, RZ, RZ, 0x3e800000 ;  /* 0x3e800000ff167424 */ /* 0x000fe200078e00ff */
[----:B------:R1:W2:Y:S01]  /*0510*/  @!P0 LDG.E.EL.128 R16, desc[UR8][R2.64] ;  /* 0x0000000802108981 */ /* 0x0002a2000c2e1d00 */
[--C-:B------:R-:W-:Y:S01]  /*0520*/  IMAD.WIDE R8, R9, 0x4, R12.reuse ;  /* 0x0000000409087825 */ /* 0x100fe200078e020c */
[----:B------:R-:W-:Y:S02]  /*0530*/  CS2R R236, SRZ ;  /* 0x0000000000ec7805 */ /* 0x000fe4000001ff00 */
[----:B------:R-:W-:Y:S02]  /*0540*/  CS2R R238, SRZ ;  /* 0x0000000000ee7805 */ /* 0x000fe4000001ff00 */
[----:B------:R-:W-:Y:S01]  /*0550*/  CS2R R232, SRZ ;  /* 0x0000000000e87805 */ /* 0x000fe2000001ff00 */
[----:B------:R-:W-:Y:S01]  /*0560*/  IMAD.WIDE R10, R11, 0x4, R12 ;  /* 0x000000040b0a7825 */ /* 0x000fe200078e020c */
[----:B------:R3:W4:Y:S01]  /*0570*/  @!P0 LDG.E.EL.128 R28, desc[UR8][R8.64] ;  /* 0x00000008081c8981 */ /* 0x000722000c2e1d00 */
[----:B------:R-:W-:-:S02]  /*0580*/  CS2R R234, SRZ ;  /* 0x0000000000ea7805 */ /* 0x000fc4000001ff00 */
[----:B------:R-:W-:Y:S01]  /*0590*/  LOP3.LUT R46, R46, 0xfffffffe, RZ, 0xc0, !PT ;  /* 0xfffffffe2e2e7812 */ /* 0x000fe200078ec0ff */
[----:B------:R-:W-:Y:S01]  /*05a0*/  IMAD.WIDE R12, R15, 0x4, R12 ;  /* 0x000000040f0c7825 */ /* 0x000fe200078e020c */
[----:B------:R-:W4:Y:S01]  /*05b0*/  @!P0 LDG.E.EL.128 R32, desc[UR8][R10.64] ;  /* 0x000000080a208981 */ /* 0x000f22000c2e1d00 */
[----:B------:R-:W2:Y:S03]  /*05c0*/  LDC.64 R140, c[0x0][0x248] ;  /* 0x00009200ff8c7b82 */ /* 0x000ea60000000a00 */
[----:B------:R-:W4:Y:S01]  /*05d0*/  @!P0 LDG.E.EL.128 R36, desc[UR8][R12.64] ;  /* 0x000000080c248981 */ /* 0x000f22000c2e1d00 */
[----:B-----5:R-:W-:Y:S01]  /*05e0*/  UPRMT UR4, UR5, 0x654, UR4 ;  /* 0x0000065405047896 */ /* 0x020fe20008000004 */
[C---:B-1----:R-:W-:Y:S01]  /*05f0*/  IMAD.SHL.U32 R2, R106.reuse, 0x40, RZ ;  /* 0x000000406a027824 */ /* 0x042fe200078e00ff */
[----:B------:R-:W-:Y:S01]  /*0600*/  LOP3.LUT R0, R106, 0xf0, RZ, 0xc0, !PT ;  /* 0x000000f06a007812 */ /* 0x000fe200078ec0ff */
[----:B------:R-:W-:Y:S01]  /*0610*/  IMAD.MOV.U32 R117, RZ, RZ, 0x3e800000 ;  /* 0x3e800000ff757424 */ /* 0x000fe200078e00ff */
[----:B------:R-:W1:Y:S02]  /*0620*/  LDC.64 R136, c[0x0][0x270] ;  /* 0x00009c00ff887b82 */ /* 0x000e640000000a00 */
[----:B------:R-:W-:-:S02]  /*0630*/  LEA R0, R0, UR4, 0x2 ;  /* 0x0000000400007c11 */ /* 0x000fc4000f8e10ff */
[----:B------:R-:W-:Y:S02]  /*0640*/  LOP3.LUT R15, R2, 0x3fc0, RZ, 0xc0, !PT ;  /* 0x00003fc0020f7812 */ /* 0x000fe400078ec0ff */
[----:B------:R-:W-:Y:S02]  /*0650*/  ISETP.LT.AND P1, PT, R186, 0x80, !P0 ;  /* 0x00000080ba00780c */ /* 0x000fe40004721270 */
[----:B------:R-:W5:Y:S01]  /*0660*/  LDC.64 R2, c[0x0][0x2c8] ;  /* 0x0000b200ff027b82 */ /* 0x000f620000000a00 */
[----:B------:R-:W-:Y:S02]  /*0670*/  IMAD.IADD R15, R0, 0x1, R15 ;  /* 0x00000001000f7824 */ /* 0x000fe400078e020f */
[----:B0--3--:R-:W-:Y:S01]  /*0680*/  IMAD.WIDE R8, R186, 0x4, R24 ;  /* 0x00000004ba087825 */ /* 0x009fe200078e0218 */
[----:B------:R-:W-:-:S04]  /*0690*/  PRMT R185, R106, 0x6540, R105 ;  /* 0x000065406ab97816 */ /* 0x000fc80000000069 */
[----:B------:R-:W-:Y:S01]  /*06a0*/  LEA.HI R5, R5, R185, RZ, 0x9 ;  /* 0x000000b905057211 */ /* 0x000fe200078f48ff */
[----:B------:R-:W0:Y:S03]  /*06b0*/  LDC.64 R138, c[0x0][0x268] ;  /* 0x00009a00ff8a7b82 */ /* 0x000e260000000a00 */
[----:B------:R-:W-:-:S05]  /*06c0*/  LOP3.LUT R0, R5, 0xfffffe00, RZ, 0xc0, !PT ;  /* 0xfffffe0005007812 */ /* 0x000fca00078ec0ff */
[----:B------:R-:W-:-:S04]  /*06d0*/  IMAD.IADD R185, R185, 0x1, -R0 ;  /* 0x00000001b9b97824 */ /* 0x000fc800078e0a00 */
[----:B-----5:R-:W-:Y:S01]  /*06e0*/  IMAD.WIDE R2, R185, 0x4, R2 ;  /* 0x00000004b9027825 */ /* 0x020fe200078e0202 */
[----:B--2---:R2:W-:Y:S04]  /*06f0*/  STS.128 [R15], R16 ;  /* 0x000000100f007388 */ /* 0x0045e80000000c00 */
[----:B----4-:R-:W-:Y:S04]  /*0700*/  STS.128 [R15+0x10], R28 ;  /* 0x0000101c0f007388 */ /* 0x010fe80000000c00 */
[----:B------:R3:W-:Y:S04]  /*0710*/  STS.128 [R15+0x20], R32 ;  /* 0x000020200f007388 */ /* 0x0007e80000000c00 */
[----:B------:R4:W-:Y:S01]  /*0720*/  STS.128 [R15+0x30], R36 ;  /* 0x000030240f007388 */ /* 0x0009e20000000c00 */
[----:B--2---:R-:W2:Y:S08]  /*0730*/  LDC.64 R16, c[0x0][0x218] ;  /* 0x00008600ff107b82 */ /* 0x004eb00000000a00 */
[----:B------:R-:W-:Y:S06]  /*0740*/  BAR.SYNC.DEFER_BLOCKING 0x0 ;  /* 0x0000000000007b1d */ /* 0x000fec0000010000 */
[----:B------:R-:W5:Y:S04]  /*0750*/  @P1 LDG.E.EL.128 R40, desc[UR8][R8.64] ;  /* 0x0000000808281981 */ /* 0x000f68000c2e1d00 */
[----:B------:R0:W4:Y:S01]  /*0760*/  LDG.E.EL R2, desc[UR8][R2.64] ;  /* 0x0000000802027981 */ /* 0x000122000c2e1900 */
[----:B------:R-:W-:-:S05]  /*0770*/  IMAD.WIDE R20, R171, 0x4, R24 ;  /* 0x00000004ab147825 */ /* 0x000fca00078e0218 */
[----:B------:R1:W4:Y:S01]  /*0780*/  @P1 LDG.E.EL.128 R64, desc[UR8][R20.64] ;  /* 0x0000000814401981 */ /* 0x000322000c2e1d00 */
[----:B0-----:R-:W-:Y:S01]  /*0790*/  IMAD.SHL.U32 R3, R200, 0x80, RZ ;  /* 0x00000080c8037824 */ /* 0x001fe200078e00ff */
[----:B-1----:R-:W0:Y:S03]  /*07a0*/  LDC.64 R20, c[0x0][0x230] ;  /* 0x00008c00ff147b82 */ /* 0x002e260000000a00 */
[--C-:B------:R-:W-:Y:S02]  /*07b0*/  IMAD.IADD R5, R186, 0x1, R3.reuse ;  /* 0x00000001ba057824 */ /* 0x100fe400078e0203 */
[--C-:B------:R-:W-:Y:S02]  /*07c0*/  IMAD.IADD R9, R184, 0x1, R3.reuse ;  /* 0x00000001b8097824 */ /* 0x100fe400078e0203 */
[--C-:B------:R-:W-:Y:S02]  /*07d0*/  IMAD.IADD R11, R171, 0x1, R3.reuse ;  /* 0x00000001ab0b7824 */ /* 0x100fe400078e0203 */
[----:B------:R-:W-:-:S02]  /*07e0*/  IMAD.IADD R19, R170, 0x1, R3 ;  /* 0x00000001aa137824 */ /* 0x000fc400078e0203 */
[----:B--2---:R-:W-:Y:S01]  /*07f0*/  IMAD.WIDE R8, R9, 0x4, R16 ;  /* 0x0000000409087825 */ /* 0x004fe200078e0210 */
[----:B---3--:R-:W-:-:S03]  /*0800*/  CS2R R32, SRZ ;  /* 0x0000000000207805 */ /* 0x008fc6000001ff00 */
[----:B------:R-:W-:Y:S01]  /*0810*/  IMAD.WIDE R10, R11, 0x4, R16 ;  /* 0x000000040b0a7825 */ /* 0x000fe200078e0210 */
[----:B------:R-:W-:Y:S02]  /*0820*/  CS2R R34, SRZ ;  /* 0x0000000000227805 */ /* 0x000fe4000001ff00 */
[----:B------:R-:W-:Y:S02]  /*0830*/  CS2R R28, SRZ ;  /* 0x00000000001c7805 */ /* 0x000fe4000001ff00 */
[----:B------:R-:W-:Y:S01]  /*0840*/  CS2R R30, SRZ ;  /* 0x00000000001e7805 */ /* 0x000fe2000001ff00 */
[----:B------:R1:W2:Y:S04]  /*0850*/  @P1 LDG.E.EL.128 R48, desc[UR8][R10.64] ;  /* 0x000000080a301981 */ /* 0x0002a8000c2e1d00 */
[----:B------:R3:W2:Y:S01]  /*0860*/  @P1 LDG.E.EL.128 R32, desc[UR8][R8.64] ;  /* 0x0000000808201981 */ /* 0x0006a2000c2e1d00 */
[----:B-----5:R-:W-:-:S02]  /*0870*/  SEL R40, R40, RZ, P1 ;  /* 0x000000ff28287207 */ /* 0x020fc40000800000 */
[----:B------:R-:W-:-:S03]  /*0880*/  SEL R41, R41, RZ, P1 ;  /* 0x000000ff29297207 */ /* 0x000fc60000800000 */
[----:B------:R-:W-:Y:S02]  /*0890*/  FADD R60, R40, 9.9999997473787516356e-06 ;  /* 0x3727c5ac283c7421 */ /* 0x000fe40000000000 */
[----:B------:R-:W-:Y:S02]  /*08a0*/  FADD R122, R41, 9.9999997473787516356e-06 ;  /* 0x3727c5ac297a7421 */ /* 0x000fe40000000000 */
[----:B------:R-:W1:Y:S01]  /*08b0*/  LDC.64 R40, c[0x0][0x220] ;  /* 0x00008800ff287b82 */ /* 0x000e620000000a00 */
[----:B----4-:R-:W-:Y:S01]  /*08c0*/  FADD R27, R2, 9.9999997473787516356e-06 ;  /* 0x3727c5ac021b7421 */ /* 0x010fe20000000000 */
[----:B------:R-:W-:-:S04]  /*08d0*/  IMAD.WIDE R2, R5, 0x4, R16 ;  /* 0x0000000405027825 */ /* 0x000fc800078e0210 */
[----:B------:R-:W-:Y:S01]  /*08e0*/  IMAD.WIDE R16, R19, 0x4, R16 ;  /* 0x0000000413107825 */ /* 0x000fe200078e0210 */
[----:B------:R0:W4:Y:S03]  /*08f0*/  @P1 LDG.E.EL.128 R248, desc[UR8][R2.64] ;  /* 0x0000000802f81981 */ /* 0x000126000c2e1d00 */
[----:B------:R-:W-:-:S04]  /*0900*/  IMAD.WIDE R18, R184, 0x4, R24 ;  /* 0x00000004b8127825 */ /* 0x000fc800078e0218 */
[--C-:B-1----:R-:W-:Y:S01]  /*0910*/  IMAD.WIDE R10, R184, 0x4, R40.reuse ;  /* 0x00000004b80a7825 */ /* 0x102fe200078e0228 */
[----:B------:R-:W5:Y:S03]  /*0920*/  @P1 LDG.E.EL.128 R72, desc[UR8][R18.64] ;  /* 0x0000000812481981 */ /* 0x000f66000c2e1d00 */
[----:B---3--:R-:W-:Y:S01]  /*0930*/  IMAD.WIDE R8, R186, 0x4, R40 ;  /* 0x00000004ba087825 */ /* 0x008fe200078e0228 */
[----:B------:R1:W3:Y:S03]  /*0940*/  @P1 LDG.E.EL.128 R28, desc[UR8][R10.64] ;  /* 0x000000080a1c1981 */ /* 0x0002e6000c2e1d00 */
[--C-:B0-----:R-:W-:Y:S01]  /*0950*/  IMAD.WIDE R2, R170, 0x4, R20.reuse ;  /* 0x00000004aa027825 */ /* 0x101fe200078e0214 */
[----:B------:R0:W3:Y:S04]  /*0960*/  @P1 LDG.E.EL.128 R244, desc[UR8][R8.64] ;  /* 0x0000000808f41981 */ /* 0x0000e8000c2e1d00 */
[----:B------:R2:W3:Y:S01]  /*0970*/  @P1 LDG.E.EL.128 R228, desc[UR8][R2.64] ;  /* 0x0000000802e41981 */ /* 0x0004e2000c2e1d00 */
[----:B-1----:R-:W-:Y:S01]  /*0980*/  IMAD.WIDE R10, R186, 0x4, R20 ;  /* 0x00000004ba0a7825 */ /* 0x002fe200078e0214 */
[----:B------:R-:W-:Y:S01]  /*0990*/  SEL R42, R42, RZ, P1 ;  /* 0x000000ff2a2a7207 */ /* 0x000fe20000800000 */
[----:B------:R-:W1:Y:S01]  /*09a0*/  MUFU.SQRT R60, R60 ;  /* 0x0000003c003c7308 */ /* 0x000e620000002000 */
[----:B------:R-:W-:-:S02]  /*09b0*/  SEL R43, R43, RZ, P1 ;  /* 0x000000ff2b2b7207 */ /* 0x000fc40000800000 */
[----:B0-----:R-:W-:Y:S01]  /*09c0*/  CS2R R8, SRZ ;  /* 0x0000000000087805 */ /* 0x001fe2000001ff00 */
[----:B------:R0:W3:Y:S01]  /*09d0*/  @P1 LDG.E.EL.128 R240, desc[UR8][R10.64] ;  /* 0x000000080af01981 */ /* 0x0000e2000c2e1d00 */
[----:B--2---:R-:W-:Y:S01]  /*09e0*/  IMAD.WIDE R2, R170, 0x4, R62 ;  /* 0x00000004aa027825 */ /* 0x004fe200078e023e */
[----:B------:R-:W-:Y:S02]  /*09f0*/  SEL R209, R32, RZ, P1 ;  /* 0x000000ff20d17207 */ /* 0x000fe40000800000 */
[----:B------:R-:W2:Y:S01]  /*0a00*/  MUFU.SQRT R122, R122 ;  /* 0x0000007a007a7308 */ /* 0x000ea20000002000 */
[----:B------:R-:W-:Y:S01]  /*0a10*/  SEL R64, R64, RZ, P1 ;  /* 0x000000ff40407207 */ /* 0x000fe20000800000 */
[----:B------:R-:W3:Y:S01]  /*0a20*/  @P1 LDG.E.EL.128 R52, desc[UR8][R16.64] ;  /* 0x0000000810341981 */ /* 0x000ee2000c2e1d00 */
[----:B0-----:R-:W-:-:S06]  /*0a30*/  CS2R R10, SRZ ;  /* 0x00000000000a7805 */ /* 0x001fcc000001ff00 */
[----:B------:R-:W3:Y:S01]  /*0a40*/  @P1 LDG.E.EL.128 R8, desc[UR8][R2.64] ;  /* 0x0000000802081981 */ /* 0x000ee2000c2e1d00 */
[----:B------:R-:W-:-:S06]  /*0a50*/  FADD R123, R42, 9.9999997473787516356e-06 ;  /* 0x3727c5ac2a7b7421 */ /* 0x000fcc0000000000 */
[----:B------:R-:W0:Y:S01]  /*0a60*/  MUFU.SQRT R123, R123 ;  /* 0x0000007b007b7308 */ /* 0x000e220000002000 */
[----:B-1----:R-:W-:Y:S02]  /*0a70*/  FSETP.GT.AND P5, PT, R60, 8.50705917302346158658e+37, PT ;  /* 0x7e8000003c00780b */ /* 0x002fe40003fa4000 */
[----:B--2---:R-:W-:Y:S01]  /*0a80*/  FSETP.GT.AND P4, PT, R122, 8.50705917302346158658e+37, PT ;  /* 0x7e8000007a00780b */ /* 0x004fe20003f84000 */
[----:B------:R-:W-:-:S04]  /*0a90*/  FADD R121, R43, 9.9999997473787516356e-06 ;  /* 0x3727c5ac2b797421 */ /* 0x000fc80000000000 */
[----:B------:R-:W1:Y:S01]  /*0aa0*/  MUFU.SQRT R27, R27 ;  /* 0x0000001b001b7308 */ /* 0x000e620000002000 */
[----:B------:R-:W-:Y:S01]  /*0ab0*/  IMAD.MOV.U32 R43, RZ, RZ, 0x3e800000 ;  /* 0x3e800000ff2b7424 */ /* 0x000fe200078e00ff */
[----:B0-----:R-:W-:Y:S02]  /*0ac0*/  FSETP.GT.AND P3, PT, R123, 8.50705917302346158658e+37, PT ;  /* 0x7e8000007b00780b */ /* 0x001fe40003f64000 */
[C---:B------:R-:W-:Y:S02]  /*0ad0*/  FSETP.GEU.AND P6, PT, R60.reuse, 1.175494350822287508e-38, PT ;  /* 0x008000003c00780b */ /* 0x040fe40003fce000 */
[----:B------:R-:W-:Y:S01]  /*0ae0*/  @P5 FMUL R60, R60, 0.25 ;  /* 0x3e8000003c3c5820 */ /* 0x000fe20000400000 */
[C---:B------:R-:W-:Y:S02]  /*0af0*/  FSEL R124, R43.reuse, 1, P5 ;  /* 0x3f8000002b7c7808 */ /* 0x040fe40002800000 */
[C---:B------:R-:W-:Y:S01]  /*0b00*/  FSETP.GEU.AND P5, PT, R122.reuse, 1.175494350822287508e-38, PT ;  /* 0x008000007a00780b */ /* 0x040fe20003fae000 */
[----:B------:R-:W-:Y:S01]  /*0b10*/  @P4 FMUL R122, R122, 0.25 ;  /* 0x3e8000007a7a4820 */ /* 0x000fe20000400000 */
[----:B------:R-:W-:Y:S01]  /*0b20*/  FSEL R13, R43, 1, P4 ;  /* 0x3f8000002b0d7808 */ /* 0x000fe20002000000 */
[----:B------:R-:W0:Y:S01]  /*0b30*/  MUFU.SQRT R121, R121 ;  /* 0x0000007900797308 */ /* 0x000e220000002000 */
[----:B------:R-:W-:-:S02]  /*0b40*/  FSETP.GEU.AND P4, PT, R123, 1.175494350822287508e-38, PT ;  /* 0x008000007b00780b */ /* 0x000fc40003f8e000 */
[----:B------:R-:W-:Y:S01]  /*0b50*/  FSEL R169, R43, 1, P3 ;  /* 0x3f8000002ba97808 */ /* 0x000fe20001800000 */
[----:B------:R-:W-:Y:S01]  /*0b60*/  @P3 FMUL R123, R123, 0.25 ;  /* 0x3e8000007b7b3820 */ /* 0x000fe20000400000 */
[----:B-1----:R-:W-:Y:S01]  /*0b70*/  FSETP.GEU.AND P3, PT, R27, 1.175494350822287508e-38, PT ;  /* 0x008000001b00780b */ /* 0x002fe20003f6e000 */
[----:B------:R-:W-:-:S05]  /*0b80*/  IMAD.WIDE R24, R170, 0x4, R24 ;  /* 0x00000004aa187825 */ /* 0x000fca00078e0218 */
[----:B------:R1:W2:Y:S01]  /*0b90*/  @P1 LDG.E.EL.128 R68, desc[UR8][R24.64] ;  /* 0x0000000818441981 */ /* 0x0002a2000c2e1d00 */
[----:B------:R-:W-:-:S04]  /*0ba0*/  @P5 LOP3.LUT R45, R45, 0x80000000, RZ, 0xfc, !PT ;  /* 0x800000002d2d5812 */ /* 0x000fc800078efcff */
[----:B------:R-:W-:Y:S02]  /*0bb0*/  LOP3.LUT R45, R45, 0xbfffffff, RZ, 0xc0, !PT ;  /* 0xbfffffff2d2d7812 */ /* 0x000fe400078ec0ff */
[----:B------:R-:W-:Y:S01]  /*0bc0*/  @P3 LOP3.LUT R6, R6, 0x8000, RZ, 0xfc, !PT ;  /* 0x0000800006063812 */ /* 0x000fe200078efcff */
[----:B-1----:R-:W-:Y:S01]  /*0bd0*/  IMAD.WIDE R24, R184, 0x4, R62 ;  /* 0x00000004b8187825 */ /* 0x002fe200078e023e */
[----:B0-----:R-:W-:-:S04]  /*0be0*/  FSETP.GEU.AND P3, PT, R121, 1.175494350822287508e-38, PT ;  /* 0x008000007900780b */ /* 0x001fc80003f6e000 */
[----:B------:R0:W4:Y:S01]  /*0bf0*/  @P1 LDG.E.EL.128 R220, desc[UR8][R24.64] ;  /* 0x0000000818dc1981 */ /* 0x000122000c2e1d00 */
[----:B------:R-:W-:Y:S01]  /*0c00*/  @P4 LOP3.LUT R45, R45, 0x40000000, RZ, 0xfc, !PT ;  /* 0x400000002d2d4812 */ /* 0x000fe200078efcff */
[----:B------:R-:W-:Y:S01]  /*0c10*/  VIADD R32, R186, 0xffffff80 ;  /* 0xffffff80ba207836 */ /* 0x000fe20000000000 */
[----:B0-----:R-:W0:Y:S02]  /*0c20*/  LDC.64 R24, c[0x0][0x250] ;  /* 0x00009400ff187b82 */ /* 0x001e240000000a00 */
[----:B------:R-:W-:-:S04]  /*0c30*/  LOP3.LUT R45, R45, 0xdfffffff, RZ, 0xc0, !PT ;  /* 0xdfffffff2d2d7812 */ /* 0x000fc800078ec0ff */
[----:B------:R-:W-:Y:S02]  /*0c40*/  @P3 LOP3.LUT R45, R45, 0x20000000, RZ, 0xfc, !PT ;  /* 0x200000002d2d3812 */ /* 0x000fe400078efcff */
[----:B------:R-:W-:Y:S02]  /*0c50*/  ISETP.GE.U32.AND P3, PT, R32, 0x100, PT ;  /* 0x000001002000780c */ /* 0x000fe40003f66070 */
[----:B------:R-:W-:Y:S02]  /*0c60*/  SEL R66, R66, RZ, P1 ;  /* 0x000000ff42427207 */ /* 0x000fe40000800000 */
[----:B------:R-:W-:Y:S02]  /*0c70*/  ISETP.LT.AND P5, PT, R23, 0x19, !P3 ;  /* 0x000000191700780c */ /* 0x000fe40005fa1270 */
[----:B-----5:R-:W-:-:S05]  /*0c80*/  SEL R74, R74, RZ, P1 ;  /* 0x000000ff4a4a7207 */ /* 0x020fca0000800000 */
[----:B------:R-:W-:-:S04]  /*0c90*/  FADD R2, R74, 9.9999997473787516356e-06 ;  /* 0x3727c5ac4a027421 */ /* 0x000fc80000000000 */
[----:B------:R1:W-:Y:S02]  /*0ca0*/  MUFU.SQRT R132, R2 ;  /* 0x0000000200847308 */ /* 0x0003e40000002000 */
[----:B-1----:R-:W-:-:S06]  /*0cb0*/  FADD R2, R64, 9.9999997473787516356e-06 ;  /* 0x3727c5ac40027421 */ /* 0x002fcc0000000000 */
[----:B------:R1:W-:Y:S02]  /*0cc0*/  MUFU.SQRT R130, R2 ;  /* 0x0000000200827308 */ /* 0x0003e40000002000 */
[----:B-1----:R-:W-:Y:S01]  /*0cd0*/  FADD R2, R66, 9.9999997473787516356e-06 ;  /* 0x3727c5ac42027421 */ /* 0x002fe20000000000 */
[----:B---3--:R-:W-:-:S05]  /*0ce0*/  SEL R213, R8, RZ, P1 ;  /* 0x000000ff08d57207 */ /* 0x008fca0000800000 */
[----:B------:R0:W-:Y:S01]  /*0cf0*/  MUFU.SQRT R80, R2 ;  /* 0x0000000200507308 */ /* 0x0001e20000002000 */
[----:B------:R-:W-:Y:S02]  /*0d00*/  SEL R212, R9, RZ, P1 ;  /* 0x000000ff09d47207 */ /* 0x000fe40000800000 */
[----:B------:R-:W-:Y:S02]  /*0d10*/  CS2R R8, SRZ ;  /* 0x0000000000087805 */ /* 0x000fe4000001ff00 */
[----:B------:R-:W-:Y:S02]  /*0d20*/  SEL R211, R10, RZ, P1 ;  /* 0x000000ff0ad37207 */ /* 0x000fe40000800000 */
[----:B------:R-:W-:Y:S02]  /*0d30*/  SEL R210, R11, RZ, P1 ;  /* 0x000000ff0bd27207 */ /* 0x000fe40000800000 */
[----:B------:R-:W-:Y:S01]  /*0d40*/  CS2R R10, SRZ ;  /* 0x00000000000a7805 */ /* 0x000fe2000001ff00 */
[----:B0-----:R-:W-:-:S05]  /*0d50*/  IMAD.WIDE R2, R186, 0x4, R24 ;  /* 0x00000004ba027825 */ /* 0x001fca00078e0218 */
[----:B------:R-:W3:Y:S01]  /*0d60*/  @P5 LDG.E.EL.128 R8, desc[UR8][R2.64+-0x200] ;  /* 0xfffe000802085981 */ /* 0x000ee2000c2e1d00 */
[----:B------:R-:W-:Y:S02]  /*0d70*/  CS2R R36, SRZ ;  /* 0x0000000000247805 */ /* 0x000fe4000001ff00 */
[----:B------:R-:W-:Y:S01]  /*0d80*/  CS2R R38, SRZ ;  /* 0x0000000000267805 */ /* 0x000fe2000001ff00 */
[----:B------:R-:W-:Y:S01]  /*0d90*/  IMAD.WIDE R18, R170, 0x4, R40 ;  /* 0x00000004aa127825 */ /* 0x000fe200078e0228 */
[----:B------:R-:W-:-:S03]  /*0da0*/  SEL R0, R73, RZ, P1 ;  /* 0x000000ff49007207 */ /* 0x000fc60000800000 */
[----:B------:R-:W-:Y:S01]  /*0db0*/  IMAD.WIDE R16, R171, 0x4, R40 ;  /* 0x00000004ab107825 */ /* 0x000fe200078e0228 */
[----:B------:R0:W5:Y:S01]  /*0dc0*/  @P1 LDG.E.EL.128 R56, desc[UR8][R18.64] ;  /* 0x0000000812381981 */ /* 0x000162000c2e1d00 */
[----:B------:R-:W-:Y:S02]  /*0dd0*/  SEL R75, R75, RZ, P1 ;  /* 0x000000ff4b4b7207 */ /* 0x000fe40000800000 */
[----:B------:R-:W-:Y:S01]  /*0de0*/  FADD R0, R0, 9.9999997473787516356e-06 ;  /* 0x3727c5ac00007421 */ /* 0x000fe20000000000 */
[----:B------:R1:W4:Y:S03]  /*0df0*/  @P1 LDG.E.EL.128 R36, desc[UR8][R16.64] ;  /* 0x0000000810241981 */ /* 0x000326000c2e1d00 */
[----:B------:R2:W-:Y:S01]  /*0e00*/  MUFU.SQRT R133, R0 ;  /* 0x0000000000857308 */ /* 0x0005e20000002000 */
[----:B0-----:R-:W-:-:S04]  /*0e10*/  IMAD.WIDE R18, R171, 0x4, R20 ;  /* 0x00000004ab127825 */ /* 0x001fc800078e0214 */
[----:B-1----:R-:W-:Y:S01]  /*0e20*/  IMAD.WIDE R16, R184, 0x4, R20 ;  /* 0x00000004b8107825 */ /* 0x002fe200078e0214 */
[----:B--2---:R-:W-:Y:S02]  /*0e30*/  SEL R68, R68, RZ, P1 ;  /* 0x000000ff44447207 */ /* 0x004fe40000800000 */
[----:B------:R-:W-:Y:S01]  /*0e40*/  SEL R69, R69, RZ, P1 ;  /* 0x000000ff45457207 */ /* 0x000fe20000800000 */
[----:B------:R-:W-:-:S04]  /*0e50*/  IMAD.WIDE R20, R186, 0x4, R62 ;  /* 0x00000004ba147825 */ /* 0x000fc800078e023e */
[----:B------:R-:W-:Y:S01]  /*0e60*/  FADD R0, R75, 9.9999997473787516356e-06 ;  /* 0x3727c5ac4b007421 */ /* 0x000fe20000000000 */
[----:B------:R-:W-:Y:S01]  /*0e70*/  FADD R68, R68, 9.9999997473787516356e-06 ;  /* 0x3727c5ac44447421 */ /* 0x000fe20000000000 */
[----:B------:R-:W-:Y:S01]  /*0e80*/  SEL R174, R53, RZ, P1 ;  /* 0x000000ff35ae7207 */ /* 0x000fe20000800000 */
[----:B------:R-:W-:Y:S01]  /*0e90*/  FADD R69, R69, 9.9999997473787516356e-06 ;  /* 0x3727c5ac45457421 */ /* 0x000fe20000000000 */
[----:B------:R0:W2:Y:S01]  /*0ea0*/  @P1 LDG.E.EL.128 R224, desc[UR8][R20.64] ;  /* 0x0000000814e01981 */ /* 0x0000a2000c2e1d00 */
[----:B------:R-:W-:Y:S01]  /*0eb0*/  MUFU.SQRT R79, R68 ;  /* 0x00000044004f7308 */ /* 0x000fe20000002000 */
[----:B---3--:R-:W-:Y:S02]  /*0ec0*/  SEL R5, R8, RZ, P5 ;  /* 0x000000ff08057207 */ /* 0x008fe40002800000 */
[----:B------:R1:W3:Y:S01]  /*0ed0*/  @P1 LDG.E.EL.128 R236, desc[UR8][R16.64] ;  /* 0x0000000810ec1981 */ /* 0x0002e2000c2e1d00 */
[----:B------:R-:W-:Y:S02]  /*0ee0*/  SEL R8, R9, RZ, P5 ;  /* 0x000000ff09087207 */ /* 0x000fe40002800000 */
[----:B------:R-:W-:Y:S01]  /*0ef0*/  SEL R2, R10, RZ, P5 ;  /* 0x000000ff0a027207 */ /* 0x000fe20002800000 */
[----:B------:R-:W-:Y:S01]  /*0f00*/  FADD R5, R5, 9.9999997473787516356e-06 ;  /* 0x3727c5ac05057421 */ /* 0x000fe20000000000 */
[----:B------:R-:W-:Y:S01]  /*0f10*/  SEL R172, R55, RZ, P1 ;  /* 0x000000ff37ac7207 */ /* 0x000fe20000800000 */
[----:B------:R-:W-:Y:S01]  /*0f20*/  FADD R8, R8, 9.9999997473787516356e-06 ;  /* 0x3727c5ac08087421 */ /* 0x000fe20000000000 */
[----:B------:R-:W-:Y:S01]  /*0f30*/  SEL R202, R29, RZ, P1 ;  /* 0x000000ff1dca7207 */ /* 0x000fe20000800000 */
[----:B------:R-:W-:Y:S01]  /*0f40*/  FADD R2, R2, 9.9999997473787516356e-06 ;  /* 0x3727c5ac02027421 */ /* 0x000fe20000000000 */
[----:B------:R1:W-:Y:S01]  /*0f50*/  MUFU.SQRT R75, R5 ;  /* 0x00000005004b7308 */ /* 0x0003e20000002000 */
[----:B------:R-:W-:Y:S01]  /*0f60*/  SEL R206, R33, RZ, P1 ;  /* 0x000000ff21ce7207 */ /* 0x000fe20000800000 */
[----:B------:R2:W2:Y:S06]  /*0f70*/  @P1 LDG.E.EL.128 R232, desc[UR8][R18.64] ;  /* 0x0000000812e81981 */ /* 0x0004ac000c2e1d00 */
[----:B0-----:R-:W-:Y:S01]  /*0f80*/  MUFU.SQRT R20, R69 ;  /* 0x0000004500147308 */ /* 0x001fe20000002000 */
[----:B-1----:R-:W-:-:S02]  /*0f90*/  SEL R5, R11, RZ, P5 ;  /* 0x000000ff0b057207 */ /* 0x002fc40002800000 */
[----:B------:R-:W-:-:S05]  /*0fa0*/  CS2R R10, SRZ ;  /* 0x00000000000a7805 */ /* 0x000fca000001ff00 */
[----:B------:R0:W-:Y:S08]  /*0fb0*/  MUFU.SQRT R68, R8 ;  /* 0x0000000800447308 */ /* 0x0001f00000002000 */
[----:B------:R1:W-:Y:S01]  /*0fc0*/  MUFU.SQRT R69, R2 ;  /* 0x0000000200457308 */ /* 0x0003e20000002000 */
[----:B0-----:R-:W-:Y:S01]  /*0fd0*/  CS2R R8, SRZ ;  /* 0x0000000000087805 */ /* 0x001fe2000001ff00 */
[----:B-1----:R-:W-:-:S05]  /*0fe0*/  IMAD.WIDE R2, R184, 0x4, R24 ;  /* 0x00000004b8027825 */ /* 0x002fca00078e0218 */
[----:B------:R-:W2:Y:S01]  /*0ff0*/  @P5 LDG.E.EL.128 R8, desc[UR8][R2.64+-0x200] ;  /* 0xfffe000802085981 */ /* 0x000ea2000c2e1d00 */
[----:B------:R-:W-:-:S04]  /*1000*/  FADD R5, R5, 9.9999997473787516356e-06 ;  /* 0x3727c5ac05057421 */ /* 0x000fc80000000000 */
[----:B------:R2:W-:Y:S01]  /*1010*/  MUFU.SQRT R53, R5 ;  /* 0x0000000500357308 */ /* 0x0005e20000002000 */
[----:B------:R-:W-:Y:S02]  /*1020*/  FSETP.GT.AND P2, PT, R27, 8.50705917302346158658e+37, PT ;  /* 0x7e8000001b00780b */ /* 0x000fe40003f44000 */
[----:B--2---:R-:W-:Y:S02]  /*1030*/  SEL R5, R8, RZ, P5 ;  /* 0x000000ff08057207 */ /* 0x004fe40002800000 */
[----:B------:R-:W-:Y:S02]  /*1040*/  SEL R8, R9, RZ, P5 ;  /* 0x000000ff09087207 */ /* 0x000fe40002800000 */
[----:B------:R-:W-:Y:S01]  /*1050*/  SEL R2, R10, RZ, P5 ;  /* 0x000000ff0a027207 */ /* 0x000fe20002800000 */
[----:B------:R-:W-:Y:S02]  /*1060*/  FADD R5, R5, 9.9999997473787516356e-06 ;  /* 0x3727c5ac05057421 */ /* 0x000fe40000000000 */
[----:B------:R-:W-:-:S02]  /*1070*/  FADD R8, R8, 9.9999997473787516356e-06 ;  /* 0x3727c5ac08087421 */ /* 0x000fc40000000000 */
[----:B------:R-:W-:Y:S01]  /*1080*/  FADD R2, R2, 9.9999997473787516356e-06 ;  /* 0x3727c5ac02027421 */ /* 0x000fe20000000000 */
[----:B------:R0:W-:Y:S08]  /*1090*/  MUFU.SQRT R55, R5 ;  /* 0x0000000500377308 */ /* 0x0001f00000002000 */
[----:B------:R1:W-:Y:S01]  /*10a0*/  MUFU.SQRT R29, R8 ;  /* 0x00000008001d7308 */ /* 0x0003e20000002000 */
[----:B0-----:R-:W-:-:S02]  /*10b0*/  SEL R5, R11, RZ, P5 ;  /* 0x000000ff0b057207 */ /* 0x001fc40002800000 */
[----:B------:R-:W-:-:S05]  /*10c0*/  CS2R R10, SRZ ;  /* 0x00000000000a7805 */ /* 0x000fca000001ff00 */
[----:B------:R0:W-:Y:S01]  /*10d0*/  MUFU.SQRT R33, R2 ;  /* 0x0000000200217308 */ /* 0x0001e20000002000 */
[----:B-1----:R-:W-:Y:S01]  /*10e0*/  CS2R R8, SRZ ;  /* 0x0000000000087805 */ /* 0x002fe2000001ff00 */
[----:B0-----:R-:W-:-:S05]  /*10f0*/  IMAD.WIDE R2, R171, 0x4, R24 ;  /* 0x00000004ab027825 */ /* 0x001fca00078e0218 */
[----:B------:R-:W2:Y:S01]  /*1100*/  @P5 LDG.E.EL.128 R8, desc[UR8][R2.64+-0x200] ;  /* 0xfffe000802085981 */ /* 0x000ea2000c2e1d00 */
[----:B------:R-:W-:-:S05]  /*1110*/  SEL R72, R72, RZ, P1 ;  /* 0x000000ff48487207 */ /* 0x000fca0000800000 */
[----:B------:R-:W-:Y:S01]  /*1120*/  FADD R135, R72, 9.9999997473787516356e-06 ;  /* 0x3727c5ac48877421 */ /* 0x000fe20000000000 */
[----:B------:R-:W-:Y:S01]  /*1130*/  @P2 FMUL R27, R27, 0.25 ;  /* 0x3e8000001b1b2820 */ /* 0x000fe20000400000 */
[----:B------:R-:W-:Y:S02]  /*1140*/  FSEL R22, R22, 1, P2 ;  /* 0x3f80000016167808 */ /* 0x000fe40001000000 */
[----:B------:R-:W-:Y:S02]  /*1150*/  FSETP.GT.AND P2, PT, R121, 8.50705917302346158658e+37, PT ;  /* 0x7e8000007900780b */ /* 0x000fe40003f44000 */
[----:B------:R-:W0:Y:S01]  /*1160*/  MUFU.SQRT R135, R135 ;  /* 0x0000008700877308 */ /* 0x000e220000002000 */
[----:B------:R-:W-:Y:S01]  /*1170*/  FADD R5, R5, 9.9999997473787516356e-06 ;  /* 0x3727c5ac05057421 */ /* 0x000fe20000000000 */
[----:B------:R-:W-:-:S06]  /*1180*/  SEL R204, R34, RZ, P1 ;  /* 0x000000ff22cc7207 */ /* 0x000fcc0000800000 */
[----:B------:R-:W-:Y:S01]  /*1190*/  MUFU.SQRT R34, R5 ;  /* 0x0000000500227308 */ /* 0x000fe20000002000 */
[----:B------:R-:W-:Y:S02]  /*11a0*/  FSEL R168, R43, 1, P2 ;  /* 0x3f8000002ba87808 */ /* 0x000fe40001000000 */
[----:B------:R-:W-:Y:S01]  /*11b0*/  @P2 FMUL R121, R121, 0.25 ;  /* 0x3e80000079792820 */ /* 0x000fe20000400000 */
[----:B----4-:R-:W-:Y:S02]  /*11c0*/  SEL R118, R37, RZ, P1 ;  /* 0x000000ff25767207 */ /* 0x010fe40000800000 */
[----:B0-----:R-:W-:Y:S02]  /*11d0*/  FSETP.GEU.AND P2, PT, R135, 1.175494350822287508e-38, PT ;  /* 0x008000008700780b */ /* 0x001fe40003f4e000 */
[----:B------:R-:W-:Y:S02]  /*11e0*/  SEL R119, R38, RZ, P1 ;  /* 0x000000ff26777207 */ /* 0x000fe40000800000 */
[----:B------:R-:W-:-:S02]  /*11f0*/  SEL R181, R39, RZ, P1 ;  /* 0x000000ff27b57207 */ /* 0x000fc40000800000 */
[----:B------:R-:W-:-:S07]  /*1200*/  LOP3.LUT R45, R45, 0xefffffff, RZ, 0xc0, !PT ;  /* 0xefffffff2d2d7812 */ /* 0x000fce00078ec0ff */
[----:B------:R-:W-:Y:S02]  /*1210*/  @P2 LOP3.LUT R45, R45, 0x10000000, RZ, 0xfc, !PT ;  /* 0x100000002d2d2812 */ /* 0x000fe400078efcff */
[----:B------:R-:W-:Y:S02]  /*1220*/  FSETP.GEU.AND P2, PT, R133, 1.175494350822287508e-38, PT ;  /* 0x008000008500780b */ /* 0x000fe40003f4e000 */
[----:B------:R-:W-:Y:S01]  /*1230*/  LOP3.LUT R45, R45, 0xf7ffffff, RZ, 0xc0, !PT ;  /* 0xf7ffffff2d2d7812 */ /* 0x000fe200078ec0ff */
[----:B------:R-:W0:Y:S10]  /*1240*/  MUFU.SQRT R131, R0 ;  /* 0x0000000000837308 */ /* 0x000e340000002000 */
[----:B------:R-:W-:-:S02]  /*1250*/  @P2 LOP3.LUT R45, R45, 0x8000000, RZ, 0xfc, !PT ;  /* 0x080000002d2d2812 */ /* 0x000fc400078efcff */
[----:B------:R-:W-:Y:S02]  /*1260*/  FSETP.GEU.AND P2, PT, R132, 1.175494350822287508e-38, PT ;  /* 0x008000008400780b */ /* 0x000fe40003f4e000 */
[----:B------:R-:W-:Y:S02]  /*1270*/  LOP3.LUT R45, R45, 0xfbffffff, RZ, 0xc0, !PT ;  /* 0xfbffffff2d2d7812 */ /* 0x000fe400078ec0ff */
[----:B------:R-:W-:-:S09]  /*1280*/  SEL R65, R65, RZ, P1 ;  /* 0x000000ff41417207 */ /* 0x000fd20000800000 */
[----:B------:R-:W-:Y:S02]  /*1290*/  @P2 LOP3.LUT R45, R45, 0x4000000, RZ, 0xfc, !PT ;  /* 0x040000002d2d2812 */ /* 0x000fe400078efcff */
[----:B0-----:R-:W-:Y:S01]  /*12a0*/  FSETP.GEU.AND P2, PT, R131, 1.175494350822287508e-38, PT ;  /* 0x008000008300780b */ /* 0x001fe20003f4e000 */
[----:B------:R-:W-:Y:S01]  /*12b0*/  FADD R0, R65, 9.9999997473787516356e-06 ;  /* 0x3727c5ac41007421 */ /* 0x000fe20000000000 */
[----:B------:R-:W-:-:S03]  /*12c0*/  LOP3.LUT R45, R45, 0xfdffffff, RZ, 0xc0, !PT ;  /* 0xfdffffff2d2d7812 */ /* 0x000fc600078ec0ff */
[----:B------:R-:W0:Y:S08]  /*12d0*/  MUFU.SQRT R78, R0 ;  /* 0x00000000004e7308 */ /* 0x000e300000002000 */
[----:B------:R-:W-:Y:S02]  /*12e0*/  @P2 LOP3.LUT R45, R45, 0x2000000, RZ, 0xfc, !PT ;  /* 0x020000002d2d2812 */ /* 0x000fe400078efcff */
[----:B------:R-:W-:-:S02]  /*12f0*/  FSETP.GEU.AND P2, PT, R130, 1.175494350822287508e-38, PT ;  /* 0x008000008200780b */ /* 0x000fc40003f4e000 */
        /* <DEDUP_REMOVED lines=9> */
[----:B------:R-:W-:-:S11]  /*1390*/  LOP3.LUT R45, R45, 0xffbfffff, RZ, 0xc0, !PT ;  /* 0xffbfffff2d2d7812 */ /* 0x000fd600078ec0ff */
[----:B------:R-:W-:Y:S02]  /*13a0*/  @P2 LOP3.LUT R45, R45, 0x400000, RZ, 0xfc, !PT ;  /* 0x004000002d2d2812 */ /* 0x000fe400078efcff */
[----:B0-----:R-:W-:Y:S02]  /*13b0*/  FSETP.GEU.AND P2, PT, R77, 1.175494350822287508e-38, PT ;  /* 0x008000004d00780b */ /* 0x001fe40003f4e000 */
[----:B------:R-:W-:Y:S02]  /*13c0*/  LOP3.LUT R45, R45, 0xffdfffff, RZ, 0xc0, !PT ;  /* 0xffdfffff2d2d7812 */ /* 0x000fe400078ec0ff */
[----:B------:R-:W-:-:S09]  /*13d0*/  SEL R70, R70, RZ, P1 ;  /* 0x000000ff46467207 */ /* 0x000fd20000800000 */
[----:B------:R-:W-:Y:S02]  /*13e0*/  @P2 LOP3.LUT R45, R45, 0x200000, RZ, 0xfc, !PT ;  /* 0x002000002d2d2812 */ /* 0x000fe400078efcff */
[----:B------:R-:W-:Y:S01]  /*13f0*/  FSETP.GEU.AND P2, PT, R79, 1.175494350822287508e-38, PT ;  /* 0x008000004f00780b */ /* 0x000fe20003f4e000 */
[----:B------:R-:W-:Y:S01]  /*1400*/  FADD R70, R70, 9.9999997473787516356e-06 ;  /* 0x3727c5ac46467421 */ /* 0x000fe20000000000 */
[----:B------:R-:W-:-:S03]  /*1410*/  LOP3.LUT R45, R45, 0xffefffff, RZ, 0xc0, !PT ;  /* 0xffefffff2d2d7812 */ /* 0x000fc600078ec0ff */
[----:B------:R-:W0:Y:S01]  /*1420*/  MUFU.SQRT R21, R70 ;  /* 0x0000004600157308 */ /* 0x000e220000002000 */
[----:B------:R-:W-:-:S07]  /*1430*/  SEL R71, R71, RZ, P1 ;  /* 0x000000ff47477207 */ /* 0x000fce0000800000 */
[----:B------:R-:W-:Y:S02]  /*1440*/  @P2 LOP3.LUT R45, R45, 0x100000, RZ, 0xfc, !PT ;  /* 0x001000002d2d2812 */ /* 0x000fe400078efcff */
[----:B------:R-:W-:Y:S02]  /*1450*/  FSETP.GEU.AND P2, PT, R20, 1.175494350822287508e-38, PT ;  /* 0x008000001400780b */ /* 0x000fe40003f4e000 */
        /* <DEDUP_REMOVED lines=8> */
[----:B-1----:R-:W-:-:S02]  /*14e0*/  SEL R5, R11, RZ, P5 ;  /* 0x000000ff0b057207 */ /* 0x002fc40002800000 */
[----:B------:R-:W-:-:S05]  /*14f0*/  CS2R R10, SRZ ;  /* 0x00000000000a7805 */ /* 0x000fca000001ff00 */
[----:B------:R1:W-:Y:S01]  /*1500*/  MUFU.SQRT R39, R2 ;  /* 0x0000000200277308 */ /* 0x0003e20000002000 */
[----:B--2---:R-:W-:Y:S01]  /*1510*/  CS2R R8, SRZ ;  /* 0x0000000000087805 */ /* 0x004fe2000001ff00 */
[----:B-1----:R-:W-:-:S05]  /*1520*/  IMAD.WIDE R2, R170, 0x4, R24 ;  /* 0x00000004aa027825 */ /* 0x002fca00078e0218 */
[----:B------:R-:W2:Y:S01]  /*1530*/  @P5 LDG.E.EL.128 R8, desc[UR8][R2.64+-0x200] ;  /* 0xfffe000802085981 */ /* 0x000ea2000c2e1d00 */
[----:B------:R-:W-:Y:S01]  /*1540*/  LOP3.LUT R45, R45, 0xfff7ffff, RZ, 0xc0, !PT ;  /* 0xfff7ffff2d2d7812 */ /* 0x000fe200078ec0ff */
[----:B------:R-:W-:-:S03]  /*1550*/  FADD R71, R71, 9.9999997473787516356e-06 ;  /* 0x3727c5ac47477421 */ /* 0x000fc60000000000 */
[----:B------:R-:W-:Y:S01]  /*1560*/  @P2 LOP3.LUT R45, R45, 0x80000, RZ, 0xfc, !PT ;  /* 0x000800002d2d2812 */ /* 0x000fe200078efcff */
[----:B------:R-:W1:Y:S01]  /*1570*/  MUFU.SQRT R73, R71 ;  /* 0x0000004700497308 */ /* 0x000e620000002000 */
[----:B0-----:R-:W-:Y:S02]  /*1580*/  FSETP.GEU.AND P2, PT, R21, 1.175494350822287508e-38, PT ;  /* 0x008000001500780b */ /* 0x001fe40003f4e000 */
[----:B------:R-:W-:-:S11]  /*1590*/  LOP3.LUT R45, R45, 0xfffbffff, RZ, 0xc0, !PT ;  /* 0xfffbffff2d2d7812 */ /* 0x000fd600078ec0ff */
[----:B------:R-:W-:Y:S02]  /*15a0*/  @P2 LOP3.LUT R45, R45, 0x40000, RZ, 0xfc, !PT ;  /* 0x000400002d2d2812 */ /* 0x000fe400078efcff */
[----:B-1----:R-:W-:Y:S02]  /*15b0*/  FSETP.GEU.AND P2, PT, R73, 1.175494350822287508e-38, PT ;  /* 0x008000004900780b */ /* 0x002fe40003f4e000 */
[----:B------:R-:W-:-:S11]  /*15c0*/  LOP3.LUT R45, R45, 0xfffdffff, RZ, 0xc0, !PT ;  /* 0xfffdffff2d2d7812 */ /* 0x000fd600078ec0ff */
[----:B------:R-:W-:Y:S02]  /*15d0*/  @P2 LOP3.LUT R45, R45, 0x20000, RZ, 0xfc, !PT ;  /* 0x000200002d2d2812 */ /* 0x000fe400078efcff */
[----:B------:R-:W-:Y:S02]  /*15e0*/  FSETP.GEU.AND P2, PT, R75, 1.175494350822287508e-38, PT ;  /* 0x008000004b00780b */ /* 0x000fe40003f4e000 */
        /* <DEDUP_REMOVED lines=24> */
[----:B------:R-:W-:Y:S01]  /*1770*/  LOP3.LUT R45, R45, 0xfffffeff, RZ, 0xc0, !PT ;  /* 0xfffffeff2d2d7812 */ /* 0x000fe200078ec0ff */
[----:B------:R-:W-:-:S10]  /*1780*/  FADD R5, R5, 9.9999997473787516356e-06 ;  /* 0x3727c5ac05057421 */ /* 0x000fd40000000000 */
[----:B------:R-:W-:Y:S02]  /*1790*/  @P2 LOP3.LUT R45, R45, 0x100, RZ, 0xfc, !PT ;  /* 0x000001002d2d2812 */ /* 0x000fe400078efcff */
[----:B------:R-:W-:Y:S02]  /*17a0*/  FSETP.GEU.AND P2, PT, R38, 1.175494350822287508e-38, PT ;  /* 0x008000002600780b */ /* 0x000fe40003f4e000 */
[----:B------:R-:W-:Y:S02]  /*17b0*/  LOP3.LUT R45, R45, 0xffffff7f, RZ, 0xc0, !PT ;  /* 0xffffff7f2d2d7812 */ /* 0x000fe400078ec0ff */
[----:B------:R-:W-:Y:S02]  /*17c0*/  SEL R175, R36, RZ, P1 ;  /* 0x000000ff24af7207 */ /* 0x000fe40000800000 */
[----:B------:R-:W0:Y:S07]  /*17d0*/  MUFU.SQRT R36, R5 ;  /* 0x0000000500247308 */ /* 0x000e2e0000002000 */
[----:B------:R-:W-:-:S02]  /*17e0*/  @P2 LOP3.LUT R45, R45, 0x80, RZ, 0xfc, !PT ;  /* 0x000000802d2d2812 */ /* 0x000fc400078efcff */
[----:B------:R-:W-:Y:S02]  /*17f0*/  FSETP.GEU.AND P2, PT, R39, 1.175494350822287508e-38, PT ;  /* 0x008000002700780b */ /* 0x000fe40003f4e000 */
[----:B------:R-:W-:-:S11]  /*1800*/  LOP3.LUT R45, R45, 0xffffffbf, RZ, 0xc0, !PT ;  /* 0xffffffbf2d2d7812 */ /* 0x000fd600078ec0ff */
[----:B------:R-:W-:Y:S02]  /*1810*/  @P2 LOP3.LUT R45, R45, 0x40, RZ, 0xfc, !PT ;  /* 0x000000402d2d2812 */ /* 0x000fe400078efcff */
[----:B0-----:R-:W-:Y:S02]  /*1820*/  FSETP.GEU.AND P2, PT, R36, 1.175494350822287508e-38, PT ;  /* 0x008000002400780b */ /* 0x001fe40003f4e000 */
[----:B------:R-:W-:-:S11]  /*1830*/  LOP3.LUT R45, R45, 0xffffffdf, RZ, 0xc0, !PT ;  /* 0xffffffdf2d2d7812 */ /* 0x000fd600078ec0ff */
[----:B------:R-:W-:-:S04]  /*1840*/  @P2 LOP3.LUT R45, R45, 0x20, RZ, 0xfc, !PT ;  /* 0x000000202d2d2812 */ /* 0x000fc800078efcff */
[----:B------:R-:W-:Y:S02]  /*1850*/  LOP3.LUT R45, R45, 0xffffffef, RZ, 0xc0, !PT ;  /* 0xffffffef2d2d7812 */ /* 0x000fe400078ec0ff */
[----:B------:R-:W-:Y:S02]  /*1860*/  SEL R173, R52, RZ, P1 ;  /* 0x000000ff34ad7207 */ /* 0x000fe40000800000 */
[----:B------:R-:W-:Y:S02]  /*1870*/  CS2R R16, SRZ ;  /* 0x0000000000107805 */ /* 0x000fe4000001ff00 */
[----:B------:R-:W-:Y:S01]  /*1880*/  CS2R R18, SRZ ;  /* 0x0000000000127805 */ /* 0x000fe2000001ff00 */
[----:B------:R-:W-:-:S05]  /*1890*/  IMAD.WIDE R40, R171, 0x4, R62 ;  /* 0x00000004ab287825 */ /* 0x000fca00078e023e */
[----:B------:R0:W4:Y:S01]  /*18a0*/  @P1 LDG.E.EL.128 R16, desc[UR8][R40.64] ;  /* 0x0000000828101981 */ /* 0x000122000c2e1d00 */
[----:B------:R-:W-:Y:S02]  /*18b0*/  SEL R182, R50, RZ, P1 ;  /* 0x000000ff32b67207 */ /* 0x000fe40000800000 */
[----:B------:R-:W-:Y:S02]  /*18c0*/  SEL R144, R51, RZ, P1 ;  /* 0x000000ff33907207 */ /* 0x000fe40000800000 */
[----:B------:R-:W1:Y:S01]  /*18d0*/  LDC.64 R50, c[0x0][0x278] ;  /* 0x00009e00ff327b82 */ /* 0x000e620000000a00 */
[----:B--2---:R-:W-:-:S05]  /*18e0*/  SEL R8, R8, RZ, P5 ;  /* 0x000000ff08087207 */ /* 0x004fca0002800000 */
[----:B------:R-:W-:-:S04]  /*18f0*/  FADD R8, R8, 9.9999997473787516356e-06 ;  /* 0x3727c5ac08087421 */ /* 0x000fc80000000000 */
[----:B------:R-:W2:Y:S01]  /*1900*/  MUFU.SQRT R24, R8 ;  /* 0x0000000800187308 */ /* 0x000ea20000002000 */
[----:B------:R-:W-:-:S05]  /*1910*/  SEL R9, R9, RZ, P5 ;  /* 0x000000ff09097207 */ /* 0x000fca0002800000 */
[----:B------:R-:W-:-:S04]  /*1920*/  FADD R9, R9, 9.9999997473787516356e-06 ;  /* 0x3727c5ac09097421 */ /* 0x000fc80000000000 */
[----:B------:R-:W0:Y:S01]  /*1930*/  MUFU.SQRT R25, R9 ;  /* 0x0000000900197308 */ /* 0x000e220000002000 */
[----:B------:R-:W-:Y:S02]  /*1940*/  SEL R10, R10, RZ, P5 ;  /* 0x000000ff0a0a7207 */ /* 0x000fe40002800000 */
[----:B--2---:R-:W-:-:S03]  /*1950*/  FSETP.GEU.AND P2, PT, R24, 1.175494350822287508e-38, PT ;  /* 0x008000001800780b */ /* 0x004fc60003f4e000 */
[----:B------:R-:W-:-:S04]  /*1960*/  FADD R10, R10, 9.9999997473787516356e-06 ;  /* 0x3727c5ac0a0a7421 */ /* 0x000fc80000000000 */
[----:B------:R-:W2:Y:S01]  /*1970*/  MUFU.SQRT R52, R10 ;  /* 0x0000000a00347308 */ /* 0x000ea20000002000 */
[----:B------:R-:W-:-:S05]  /*1980*/  SEL R11, R11, RZ, P5 ;  /* 0x000000ff0b0b7207 */ /* 0x000fca0002800000 */
[----:B------:R-:W-:Y:S02]  /*1990*/  @P2 LOP3.LUT R45, R45, 0x10, RZ, 0xfc, !PT ;  /* 0x000000102d2d2812 */ /* 0x000fe400078efcff */
[----:B0-----:R-:W-:Y:S01]  /*19a0*/  FSETP.GEU.AND P2, PT, R25, 1.175494350822287508e-38, PT ;  /* 0x008000001900780b */ /* 0x001fe20003f4e000 */
[----:B------:R-:W-:Y:S01]  /*19b0*/  FADD R2, R11, 9.9999997473787516356e-06 ;  /* 0x3727c5ac0b027421 */ /* 0x000fe20000000000 */
[----:B------:R-:W-:-:S03]  /*19c0*/  LOP3.LUT R45, R45, 0xfffffff7, RZ, 0xc0, !PT ;  /* 0xfffffff72d2d7812 */ /* 0x000fc600078ec0ff */
[----:B------:R-:W0:Y:S08]  /*19d0*/  MUFU.SQRT R41, R2 ;  /* 0x0000000200297308 */ /* 0x000e300000002000 */
[----:B------:R-:W-:Y:S02]  /*19e0*/  @P2 LOP3.LUT R45, R45, 0x8, RZ, 0xfc, !PT ;  /* 0x000000082d2d2812 */ /* 0x000fe400078efcff */
[----:B--2---:R-:W-:-:S02]  /*19f0*/  FSETP.GEU.AND P2, PT, R52, 1.175494350822287508e-38, PT ;  /* 0x008000003400780b */ /* 0x004fc40003f4e000 */
[----:B------:R-:W-:-:S11]  /*1a00*/  LOP3.LUT R45, R45, 0xfffffffb, RZ, 0xc0, !PT ;  /* 0xfffffffb2d2d7812 */ /* 0x000fd600078ec0ff */
[----:B------:R-:W-:Y:S02]  /*1a10*/  @P2 LOP3.LUT R45, R45, 0x4, RZ, 0xfc, !PT ;  /* 0x000000042d2d2812 */ /* 0x000fe400078efcff */
[----:B0-----:R-:W-:Y:S02]  /*1a20*/  FSETP.GEU.AND P2, PT, R41, 1.175494350822287508e-38, PT ;  /* 0x008000002900780b */ /* 0x001fe40003f4e000 */
[----:B------:R-:W-:Y:S02]  /*1a30*/  LOP3.LUT R45, R45, 0xfffffffd, RZ, 0xc0, !PT ;  /* 0xfffffffd2d2d7812 */ /* 0x000fe400078ec0ff */
[----:B------:R-:W-:-:S09]  /*1a40*/  LOP3.LUT R26, R186, 0xffffffc0, RZ, 0xc0, !PT ;  /* 0xffffffc0ba1a7812 */ /* 0x000fd200078ec0ff */
[----:B------:R-:W-:Y:S02]  /*1a50*/  @P2 LOP3.LUT R45, R45, 0x2, RZ, 0xfc, !PT ;  /* 0x000000022d2d2812 */ /* 0x000fe400078efcff */
[----:B------:R-:W-:-:S04]  /*1a60*/  ISETP.NE.AND P2, PT, R26, 0x180, PT ;  /* 0x000001801a00780c */ /* 0x000fc80003f45270 */
[----:B------:R-:W-:Y:S02]  /*1a70*/  ISETP.LT.AND P4, PT, R23, 0x19, !P2 ;  /* 0x000000191700780c */ /* 0x000fe40005781270 */
[----:B------:R-:W-:Y:S02]  /*1a80*/  CS2R R8, SRZ ;  /* 0x0000000000087805 */ /* 0x000fe4000001ff00 */
[----:B------:R-:W-:Y:S01]  /*1a90*/  CS2R R10, SRZ ;  /* 0x00000000000a7805 */ /* 0x000fe2000001ff00 */
[----:B-1----:R-:W-:-:S08]  /*1aa0*/  IMAD.WIDE R2, R170, 0x4, R50 ;  /* 0x00000004aa027825 */ /* 0x002fd000078e0232 */
[----:B------:R0:W2:Y:S02]  /*1ab0*/  @P4 LDG.E.EL.128 R8, desc[UR8][R2.64+-0x600] ;  /* 0xfffa000802084981 */ /* 0x0000a4000c2e1d00 */
[----:B0-----:R-:W-:Y:S01]  /*1ac0*/  IMAD.WIDE R2, R186, 0x4, R50 ;  /* 0x00000004ba027825 */ /* 0x001fe200078e0232 */
[----:B--2---:R-:W-:Y:S02]  /*1ad0*/  SEL R8, R8, RZ, P4 ;  /* 0x000000ff08087207 */ /* 0x004fe40002000000 */
[----:B------:R-:W-:Y:S02]  /*1ae0*/  SEL R9, R9, RZ, P4 ;  /* 0x000000ff09097207 */ /* 0x000fe40002000000 */
[----:B------:R-:W-:Y:S01]  /*1af0*/  SEL R10, R10, RZ, P4 ;  /* 0x000000ff0a0a7207 */ /* 0x000fe20002000000 */
[----:B------:R-:W-:Y:S01]  /*1b00*/  FADD R8, R8, 9.9999997473787516356e-06 ;  /* 0x3727c5ac08087421 */ /* 0x000fe20000000000 */
[----:B------:R-:W-:Y:S01]  /*1b10*/  SEL R11, R11, RZ, P4 ;  /* 0x000000ff0b0b7207 */ /* 0x000fe20002000000 */
[----:B------:R-:W-:-:S02]  /*1b20*/  FADD R9, R9, 9.9999997473787516356e-06 ;  /* 0x3727c5ac09097421 */ /* 0x000fc40000000000 */
[----:B------:R-:W-:Y:S01]  /*1b30*/  FADD R10, R10, 9.9999997473787516356e-06 ;  /* 0x3727c5ac0a0a7421 */ /* 0x000fe20000000000 */
[----:B------:R-:W0:Y:S01]  /*1b40*/  MUFU.SQRT R70, R8 ;  /* 0x0000000800467308 */ /* 0x000e220000002000 */
[----:B------:R-:W-:-:S07]  /*1b50*/  FADD R26, R11, 9.9999997473787516356e-06 ;  /* 0x3727c5ac0b1a7421 */ /* 0x000fce0000000000 */
[----:B------:R1:W2:Y:S08]  /*1b60*/  MUFU.SQRT R67, R9 ;  /* 0x0000000900437308 */ /* 0x0002b00000002000 */
[----:B------:R0:W2:Y:S01]  /*1b70*/  MUFU.SQRT R64, R10 ;  /* 0x0000000a00407308 */ /* 0x0000a20000002000 */
[----:B-1----:R-:W-:Y:S02]  /*1b80*/  CS2R R8, SRZ ;  /* 0x0000000000087805 */ /* 0x002fe4000001ff00 */
[----:B0-----:R-:W-:-:S06]  /*1b90*/  CS2R R10, SRZ ;  /* 0x00000000000a7805 */ /* 0x001fcc000001ff00 */
[----:B------:R-:W2:Y:S01]  /*1ba0*/  @P4 LDG.E.EL.128 R8, desc[UR8][R2.64+-0x600] ;  /* 0xfffa000802084981 */ /* 0x000ea2000c2e1d00 */
[----:B------:R-:W-:Y:S01]  /*1bb0*/  SEL R115, R54, RZ, P1 ;  /* 0x000000ff36737207 */ /* 0x000fe20000800000 */
[----:B------:R-:W0:Y:S01]  /*1bc0*/  MUFU.SQRT R66, R26 ;  /* 0x0000001a00427308 */ /* 0x000e220000002000 */
[----:B------:R-:W-:Y:S02]  /*1bd0*/  SEL R219, R249, RZ, P1 ;  /* 0x000000fff9db7207 */ /* 0x000fe40000800000 */
[----:B------:R-:W-:Y:S02]  /*1be0*/  SEL R249, R245, RZ, P1 ;  /* 0x000000fff5f97207 */ /* 0x000fe40000800000 */
[----:B------:R-:W-:Y:S02]  /*1bf0*/  SEL R205, R248, RZ, P1 ;  /* 0x000000fff8cd7207 */ /* 0x000fe40000800000 */
[----:B------:R-:W-:Y:S02]  /*1c00*/  SEL R252, R250, RZ, P1 ;  /* 0x000000fffafc7207 */ /* 0x000fe40000800000 */
[----:B------:R-:W-:-:S02]  /*1c10*/  SEL R245, R241, RZ, P1 ;  /* 0x000000fff1f57207 */ /* 0x000fc40000800000 */
[----:B------:R-:W-:Y:S02]  /*1c20*/  SEL R248, R246, RZ, P1 ;  /* 0x000000fff6f87207 */ /* 0x000fe40000800000 */
[----:B------:R-:W-:Y:S02]  /*1c30*/  SEL R250, R244, RZ, P1 ;  /* 0x000000fff4fa7207 */ /* 0x000fe40000800000 */
[----:B---3--:R-:W-:Y:S02]  /*1c40*/  SEL R241, R237, RZ, P1 ;  /* 0x000000ffedf17207 */ /* 0x008fe40000800000 */
[----:B------:R-:W-:Y:S02]  /*1c50*/  SEL R246, R240, RZ, P1 ;  /* 0x000000fff0f67207 */ /* 0x000fe40000800000 */
[----:B------:R-:W-:Y:S02]  /*1c60*/  SEL R244, R242, RZ, P1 ;  /* 0x000000fff2f47207 */ /* 0x000fe40000800000 */
[----:B------:R-:W-:-:S02]  /*1c70*/  SEL R237, R233, RZ, P1 ;  /* 0x000000ffe9ed7207 */ /* 0x000fc40000800000 */
[----:B------:R-:W-:Y:S02]  /*1c80*/  SEL R242, R236, RZ, P1 ;  /* 0x000000ffecf27207 */ /* 0x000fe40000800000 */
[----:B------:R-:W-:Y:S02]  /*1c90*/  SEL R240, R238, RZ, P1 ;  /* 0x000000ffeef07207 */ /* 0x000fe40000800000 */
[----:B------:R-:W-:Y:S02]  /*1ca0*/  SEL R233, R229, RZ, P1 ;  /* 0x000000ffe5e97207 */ /* 0x000fe40000800000 */
[----:B------:R-:W-:Y:S02]  /*1cb0*/  SEL R238, R232, RZ, P1 ;  /* 0x000000ffe8ee7207 */ /* 0x000fe40000800000 */
[----:B------:R-:W-:Y:S02]  /*1cc0*/  SEL R236, R234, RZ, P1 ;  /* 0x000000ffeaec7207 */ /* 0x000fe40000800000 */
[----:B------:R-:W-:-:S02]  /*1cd0*/  SEL R229, R225, RZ, P1 ;  /* 0x000000ffe1e57207 */ /* 0x000fc40000800000 */
[----:B------:R-:W-:Y:S02]  /*1ce0*/  SEL R234, R228, RZ, P1 ;  /* 0x000000ffe4ea7207 */ /* 0x000fe40000800000 */
[----:B------:R-:W-:Y:S02]  /*1cf0*/  SEL R232, R230, RZ, P1 ;  /* 0x000000ffe6e87207 */ /* 0x000fe40000800000 */
[----:B------:R-:W-:Y:S02]  /*1d00*/  SEL R225, R220, RZ, P1 ;  /* 0x000000ffdce17207 */ /* 0x000fe40000800000 */
[----:B-----5:R-:W-:Y:S02]  /*1d10*/  SEL R116, R59, RZ, P1 ;  /* 0x000000ff3b747207 */ /* 0x020fe40000800000 */
        /* <DEDUP_REMOVED lines=21> */
[----:B----4-:R-:W-:Y:S01]  /*1e70*/  SEL R217, R16, RZ, P1 ;  /* 0x000000ff10d97207 */ /* 0x010fe20000800000 */
[----:B------:R-:W1:Y:S01]  /*1e80*/  LDC.64 R222, c[0x0][0x240] ;  /* 0x00009000ffde7b82 */ /* 0x000e620000000a00 */
[----:B------:R-:W-:Y:S02]  /*1e90*/  SEL R216, R17, RZ, P1 ;  /* 0x000000ff11d87207 */ /* 0x000fe40000800000 */
[----:B------:R-:W-:Y:S02]  /*1ea0*/  SEL R215, R18, RZ, P1 ;  /* 0x000000ff12d77207 */ /* 0x000fe40000800000 */
[----:B------:R-:W-:Y:S02]  /*1eb0*/  SEL R214, R19, RZ, P1 ;  /* 0x000000ff13d67207 */ /* 0x000fe40000800000 */
[----:B------:R-:W-:-:S04]  /*1ec0*/  FSETP.GT.AND P1, PT, R135, 8.50705917302346158658e+37, PT ;  /* 0x7e8000008700780b */ /* 0x000fc80003f24000 */
[----:B------:R-:W-:-:S09]  /*1ed0*/  FSEL R120, R43, 1, P1 ;  /* 0x3f8000002b787808 */ /* 0x000fd20000800000 */
[----:B------:R-:W-:Y:S01]  /*1ee0*/  @P1 FMUL R135, R135, 0.25 ;  /* 0x3e80000087871820 */ /* 0x000fe20000400000 */
[----:B------:R-:W-:-:S04]  /*1ef0*/  FSETP.GT.AND P1, PT, R133, 8.50705917302346158658e+37, PT ;  /* 0x7e8000008500780b */ /* 0x000fc80003f24000 */
[----:B------:R-:W-:-:S09]  /*1f00*/  FSEL R134, R43, 1, P1 ;  /* 0x3f8000002b867808 */ /* 0x000fd20000800000 */
[----:B------:R-:W-:Y:S01]  /*1f10*/  @P1 FMUL R133, R133, 0.25 ;  /* 0x3e80000085851820 */ /* 0x000fe20000400000 */
[----:B------:R-:W-:-:S04]  /*1f20*/  FSETP.GT.AND P1, PT, R132, 8.50705917302346158658e+37, PT ;  /* 0x7e8000008400780b */ /* 0x000fc80003f24000 */
[----:B------:R-:W-:-:S09]  /*1f30*/  FSEL R129, R43, 1, P1 ;  /* 0x3f8000002b817808 */ /* 0x000fd20000800000 */
[----:B------:R-:W-:Y:S01]  /*1f40*/  @P1 FMUL R132, R132, 0.25 ;  /* 0x3e80000084841820 */ /* 0x000fe20000400000 */
[----:B------:R-:W-:-:S04]  /*1f50*/  FSETP.GT.AND P1, PT, R131, 8.50705917302346158658e+37, PT ;  /* 0x7e8000008300780b */ /* 0x000fc80003f24000 */
[----:B------:R-:W-:Y:S02]  /*1f60*/  FSEL R128, R43, 1, P1 ;  /* 0x3f8000002b807808 */ /* 0x000fe40000800000 */
[----:B--2---:R-:W-:Y:S02]  /*1f70*/  SEL R8, R8, RZ, P4 ;  /* 0x000000ff08087207 */ /* 0x004fe40002000000 */
[----:B------:R-:W-:Y:S02]  /*1f80*/  SEL R9, R9, RZ, P4 ;  /* 0x000000ff09097207 */ /* 0x000fe40002000000 */
[----:B------:R-:W-:Y:S01]  /*1f90*/  SEL R2, R10, RZ, P4 ;  /* 0x000000ff0a027207 */ /* 0x000fe20002000000 */
[----:B------:R-:W-:Y:S01]  /*1fa0*/  FADD R8, R8, 9.9999997473787516356e-06 ;  /* 0x3727c5ac08087421 */ /* 0x000fe20000000000 */
[----:B------:R-:W-:Y:S01]  /*1fb0*/  SEL R11, R11, RZ, P4 ;  /* 0x000000ff0b0b7207 */ /* 0x000fe20002000000 */
[----:B------:R-:W-:Y:S02]  /*1fc0*/  FADD R9, R9, 9.9999997473787516356e-06 ;  /* 0x3727c5ac09097421 */ /* 0x000fe40000000000 */
[----:B------:R-:W-:Y:S01]  /*1fd0*/  FADD R2, R2, 9.9999997473787516356e-06 ;  /* 0x3727c5ac02027421 */ /* 0x000fe20000000000 */
[----:B------:R-:W2:Y:S01]  /*1fe0*/  MUFU.SQRT R26, R8 ;  /* 0x00000008001a7308 */ /* 0x000ea20000002000 */
[----:B------:R-:W-:Y:S01]  /*1ff0*/  FADD R54, R11, 9.9999997473787516356e-06 ;  /* 0x3727c5ac0b367421 */ /* 0x000fe20000000000 */
[----:B------:R-:W-:-:S06]  /*2000*/  CS2R R10, SRZ ;  /* 0x00000000000a7805 */ /* 0x000fcc000001ff00 */
[----:B------:R3:W4:Y:S08]  /*2010*/  MUFU.SQRT R84, R9 ;  /* 0x0000000900547308 */ /* 0x0007300000002000 */
[----:B------:R5:W0:Y:S01]  /*2020*/  MUFU.SQRT R85, R2 ;  /* 0x0000000200557308 */ /* 0x000a220000002000 */
[----:B---3--:R-:W-:Y:S01]  /*2030*/  CS2R R8, SRZ ;  /* 0x0000000000087805 */ /* 0x008fe2000001ff00 */
[----:B-----5:R-:W-:-:S05]  /*2040*/  IMAD.WIDE R2, R184, 0x4, R50 ;  /* 0x00000004b8027825 */ /* 0x020fca00078e0232 */
[----:B------:R-:W3:Y:S01]  /*2050*/  @P4 LDG.E.EL.128 R8, desc[UR8][R2.64+-0x600] ;  /* 0xfffa000802084981 */ /* 0x000ee2000c2e1d00 */
        /* <DEDUP_REMOVED lines=35> */
[----:B------:R-:W-:Y:S01]  /*2290*/  FSEL R154, R43, 1, P1 ;  /* 0x3f8000002b9a7808 */ /* 0x000fe20000800000 */
[----:B------:R5:W0:Y:S08]  /*22a0*/  MUFU.SQRT R88, R54 ;  /* 0x0000003600587308 */ /* 0x000a300000002000 */
        /* <DEDUP_REMOVED lines=13> */
[----:B------:R-:W-:Y:S02]  /*2380*/  FSETP.GT.AND P1, PT, R37, 8.50705917302346158658e+37, PT ;  /* 0x7e8000002500780b */ /* 0x000fe40003f24000 */
[----:B---3--:R-:W-:Y:S02]  /*2390*/  SEL R8, R8, RZ, P4 ;  /* 0x000000ff08087207 */ /* 0x008fe40002000000 */
[----:B------:R-:W-:Y:S02]  /*23a0*/  SEL R9, R9, RZ, P4 ;  /* 0x000000ff09097207 */ /* 0x000fe40002000000 */
[----:B------:R-:W-:Y:S01]  /*23b0*/  SEL R2, R10, RZ, P4 ;  /* 0x000000ff0a027207 */ /* 0x000fe20002000000 */
[----:B------:R-:W-:Y:S01]  /*23c0*/  FADD R8, R8, 9.9999997473787516356e-06 ;  /* 0x3727c5ac08087421 */ /* 0x000fe20000000000 */
[----:B------:R-:W-:Y:S01]  /*23d0*/  SEL R11, R11, RZ, P4 ;  /* 0x000000ff0b0b7207 */ /* 0x000fe20002000000 */
[----:B------:R-:W-:-:S02]  /*23e0*/  FADD R9, R9, 9.9999997473787516356e-06 ;  /* 0x3727c5ac09097421 */ /* 0x000fc40000000000 */
[----:B------:R-:W-:Y:S01]  /*23f0*/  FADD R2, R2, 9.9999997473787516356e-06 ;  /* 0x3727c5ac02027421 */ /* 0x000fe20000000000 */
[----:B------:R-:W3:Y:S01]  /*2400*/  MUFU.SQRT R89, R8 ;  /* 0x0000000800597308 */ /* 0x000ee20000002000 */
[----:B-----5:R-:W-:Y:S01]  /*2410*/  FADD R54, R11, 9.9999997473787516356e-06 ;  /* 0x3727c5ac0b367421 */ /* 0x020fe20000000000 */
[----:B------:R-:W-:-:S06]  /*2420*/  CS2R R10, SRZ ;  /* 0x00000000000a7805 */ /* 0x000fcc000001ff00 */
[----:B------:R5:W0:Y:S08]  /*2430*/  MUFU.SQRT R92, R9 ;  /* 0x00000009005c7308 */ /* 0x000a300000002000 */
[----:B------:R0:W1:Y:S01]  /*2440*/  MUFU.SQRT R93, R2 ;  /* 0x00000002005d7308 */ /* 0x0000620000002000 */
[----:B-----5:R-:W-:Y:S01]  /*2450*/  CS2R R8, SRZ ;  /* 0x0000000000087805 */ /* 0x020fe2000001ff00 */
[----:B0-----:R-:W-:-:S04]  /*2460*/  IMAD.WIDE R2, R171, 0x4, R50 ;  /* 0x00000004ab027825 */ /* 0x001fc800078e0232 */
[----:B------:R-:W-:Y:S01]  /*2470*/  @P1 FMUL R37, R37, 0.25 ;  /* 0x3e80000025251820 */ /* 0x000fe20000400000 */
[----:B------:R-:W-:Y:S02]  /*2480*/  FSEL R198, R43, 1, P1 ;  /* 0x3f8000002bc67808 */ /* 0x000fe40000800000 */
[----:B------:R-:W-:Y:S01]  /*2490*/  P2R R49, PR, RZ, 0x4 ;  /* 0x00000004ff317803 */ /* 0x000fe20000000000 */
[----:B------:R-:W5:Y:S01]  /*24a0*/  @P4 LDG.E.EL.128 R8, desc[UR8][R2.64+-0x600] ;  /* 0xfffa000802084981 */ /* 0x000f62000c2e1d00 */
[----:B------:R-:W-:Y:S02]  /*24b0*/  FSETP.GT.AND P1, PT, R38, 8.50705917302346158658e+37, PT ;  /* 0x7e8000002600780b */ /* 0x000fe40003f24000 */
[----:B------:R-:W-:Y:S02]  /*24c0*/  LOP3.LUT R45, R45, 0xfffffffe, RZ, 0xc0, !PT ;  /* 0xfffffffe2d2d7812 */ /* 0x000fe400078ec0ff */
[----:B------:R-:W-:Y:S01]  /*24d0*/  LOP3.LUT R6, R6, 0x7fffffff, RZ, 0xc0, !PT ;  /* 0x7fffffff06067812 */ /* 0x000fe200078ec0ff */
[----:B------:R-:W0:Y:S01]  /*24e0*/  MUFU.SQRT R95, R54 ;  /* 0x00000036005f7308 */ /* 0x000e220000002000 */
[----:B------:R-:W-:Y:S01]  /*24f0*/  FSEL R197, R43, 1, P1 ;  /* 0x3f8000002bc57808 */ /* 0x000fe20000800000 */
[----:B------:R-:W0:Y:S06]  /*2500*/  LDC.64 R50, c[0x0][0x2a0] ;  /* 0x0000a800ff327b82 */ /* 0x000e2c0000000a00 */
        /* <DEDUP_REMOVED lines=19> */
[C---:B------:R-:W-:Y:S02]  /*2640*/  FSETP.GT.AND P1, PT, R70.reuse, 8.50705917302346158658e+37, PT ;  /* 0x7e8000004600780b */ /* 0x040fe40003f24000 */
[----:B------:R-:W-:Y:S02]  /*2650*/  FSETP.GEU.AND P2, PT, R70, 1.175494350822287508e-38, PT ;  /* 0x008000004600780b */ /* 0x000fe40003f4e000 */
[----:B------:R-:W-:-:S09]  /*2660*/  FSEL R71, R117, 1, P1 ;  /* 0x3f80000075477808 */ /* 0x000fd20000800000 */
[----:B------:R-:W-:Y:S01]  /*2670*/  @P1 FMUL R70, R70, 0.25 ;  /* 0x3e80000046461820 */ /* 0x000fe20000400000 */
[----:B------:R-:W-:Y:S02]  /*2680*/  FSETP.GT.AND P1, PT, R67, 8.50705917302346158658e+37, PT ;  /* 0x7e8000004300780b */ /* 0x000fe40003f24000 */
[----:B------:R-:W-:Y:S02]  /*2690*/  @P2 LOP3.LUT R45, R45, 0x1, RZ, 0xfc, !PT ;  /* 0x000000012d2d2812 */ /* 0x000fe400078efcff */
[----:B------:R-:W-:Y:S02]  /*26a0*/  FSETP.GEU.AND P2, PT, R67, 1.175494350822287508e-38, PT ;  /* 0x008000004300780b */ /* 0x000fe40003f4e000 */
[----:B------:R-:W-:-:S07]  /*26b0*/  FSEL R72, R117, 1, P1 ;  /* 0x3f80000075487808 */ /* 0x000fce0000800000 */
[----:B------:R-:W-:Y:S01]  /*26c0*/  @P1 FMUL R67, R67, 0.25 ;  /* 0x3e80000043431820 */ /* 0x000fe20000400000 */
[----:B------:R-:W-:-:S03]  /*26d0*/  FSETP.GT.AND P1, PT, R64, 8.50705917302346158658e+37, PT ;  /* 0x7e8000004000780b */ /* 0x000fc60003f24000 */
[----:B------:R-:W-:Y:S02]  /*26e0*/  @P2 LOP3.LUT R6, R6, 0x80000000, RZ, 0xfc, !PT ;  /* 0x8000000006062812 */ /* 0x000fe400078efcff */
[----:B------:R-:W-:Y:S02]  /*26f0*/  FSETP.GEU.AND P2, PT, R64, 1.175494350822287508e-38, PT ;  /* 0x008000004000780b */ /* 0x000fe40003f4e000 */
[----:B------:R-:W-:-:S06]  /*2700*/  FSEL R23, R117, 1, P1 ;  /* 0x3f80000075177808 */ /* 0x000fcc0000800000 */
[----:B------:R-:W-:Y:S01]  /*2710*/  @P1 FMUL R64, R64, 0.25 ;  /* 0x3e80000040401820 */ /* 0x000fe20000400000 */
[----:B------:R-:W-:Y:S02]  /*2720*/  FSETP.GT.AND P1, PT, R66, 8.50705917302346158658e+37, PT ;  /* 0x7e8000004200780b */ /* 0x000fe40003f24000 */
[----:B------:R-:W-:Y:S02]  /*2730*/  LOP3.LUT R6, R6, 0xbfffffff, RZ, 0xc0, !PT ;  /* 0xbfffffff06067812 */ /* 0x000fe400078ec0ff */
[----:B------:R-:W-:Y:S02]  /*2740*/  FSEL R65, R117, 1, P1 ;  /* 0x3f80000075417808 */ /* 0x000fe40000800000 */
[----:B------:R-:W-:Y:S02]  /*2750*/  @P2 LOP3.LUT R6, R6, 0x40000000, RZ, 0xfc, !PT ;  /* 0x4000000006062812 */ /* 0x000fe400078efcff */
[----:B------:R-:W-:-:S05]  /*2760*/  FSETP.GEU.AND P2, PT, R66, 1.175494350822287508e-38, PT ;  /* 0x008000004200780b */ /* 0x000fca0003f4e000 */
[----:B------:R-:W-:Y:S01]  /*2770*/  @P1 FMUL R66, R66, 0.25 ;  /* 0x3e80000042421820 */ /* 0x000fe20000400000 */
[----:B--2---:R-:W-:Y:S02]  /*2780*/  FSETP.GT.AND P1, PT, R26, 8.50705917302346158658e+37, PT ;  /* 0x7e8000001a00780b */ /* 0x004fe40003f24000 */
[----:B------:R-:W-:Y:S02]  /*2790*/  LOP3.LUT R6, R6, 0xdfffffff, RZ, 0xc0, !PT ;  /* 0xdfffffff06067812 */ /* 0x000fe400078ec0ff */
[----:B------:R-:W-:-:S03]  /*27a0*/  FSEL R193, R117, 1, P1 ;  /* 0x3f80000075c17808 */ /* 0x000fc60000800000 */
[----:B------:R-:W-:Y:S02]  /*27b0*/  @P2 LOP3.LUT R6, R6, 0x20000000, RZ, 0xfc, !PT ;  /* 0x2000000006062812 */ /* 0x000fe400078efcff */
[----:B------:R-:W-:-:S04]  /*27c0*/  FSETP.GEU.AND P2, PT, R26, 1.175494350822287508e-38, PT ;  /* 0x008000001a00780b */ /* 0x000fc80003f4e000 */
[----:B------:R-:W-:Y:S01]  /*27d0*/  @P1 FMUL R26, R26, 0.25 ;  /* 0x3e8000001a1a1820 */ /* 0x000fe20000400000 */
[----:B----4-:R-:W-:Y:S02]  /*27e0*/  FSETP.GT.AND P1, PT, R84, 8.50705917302346158658e+37, PT ;  /* 0x7e8000005400780b */ /* 0x010fe40003f24000 */
[----:B------:R-:W-:Y:S02]  /*27f0*/  LOP3.LUT R6, R6, 0xefffffff, RZ, 0xc0, !PT ;  /* 0xefffffff06067812 */ /* 0x000fe400078ec0ff */
[----:B------:R-:W-:-:S04]  /*2800*/  FSEL R199, R117, 1, P1 ;  /* 0x3f80000075c77808 */ /* 0x000fc80000800000 */
[----:B------:R-:W-:Y:S02]  /*2810*/  @P2 LOP3.LUT R6, R6, 0x10000000, RZ, 0xfc, !PT ;  /* 0x1000000006062812 */ /* 0x000fe400078efcff */
[----:B------:R-:W-:-:S03]  /*2820*/  FSETP.GEU.AND P2, PT, R84, 1.175494350822287508e-38, PT ;  /* 0x008000005400780b */ /* 0x000fc60003f4e000 */
[----:B------:R-:W-:Y:S01]  /*2830*/  @P1 FMUL R84, R84, 0.25 ;  /* 0x3e80000054541820 */ /* 0x000fe20000400000 */
[----:B------:R-:W-:Y:S02]  /*2840*/  FSETP.GT.AND P1, PT, R85, 8.50705917302346158658e+37, PT ;  /* 0x7e8000005500780b */ /* 0x000fe40003f24000 */
[----:B------:R-:W-:Y:S02]  /*2850*/  LOP3.LUT R6, R6, 0xf7ffffff, RZ, 0xc0, !PT ;  /* 0xf7ffffff06067812 */ /* 0x000fe400078ec0ff */
[----:B------:R-:W-:-:S05]  /*2860*/  FSEL R192, R117, 1, P1 ;  /* 0x3f80000075c07808 */ /* 0x000fca0000800000 */
[----:B------:R-:W-:Y:S02]  /*2870*/  @P2 LOP3.LUT R6, R6, 0x8000000, RZ, 0xfc, !PT ;  /* 0x0800000006062812 */ /* 0x000fe400078efcff */
[C---:B------:R-:W-:Y:S02]  /*2880*/  FSETP.GEU.AND P2, PT, R85.reuse, 1.175494350822287508e-38, PT ;  /* 0x008000005500780b */ /* 0x040fe40003f4e000 */
[----:B------:R-:W-:Y:S01]  /*2890*/  @P1 FMUL R85, R85, 0.25 ;  /* 0x3e80000055551820 */ /* 0x000fe20000400000 */
[----:B------:R-:W-:Y:S02]  /*28a0*/  FSETP.GT.AND P1, PT, R88, 8.50705917302346158658e+37, PT ;  /* 0x7e8000005800780b */ /* 0x000fe40003f24000 */
[----:B------:R-:W-:Y:S02]  /*28b0*/  LOP3.LUT R6, R6, 0xfbffffff, RZ, 0xc0, !PT ;  /* 0xfbffffff06067812 */ /* 0x000fe400078ec0ff */
[----:B------:R-:W-:-:S06]  /*28c0*/  FSEL R187, R117, 1, P1 ;  /* 0x3f80000075bb7808 */ /* 0x000fcc0000800000 */
[----:B------:R-:W-:Y:S02]  /*28d0*/  @P2 LOP3.LUT R6, R6, 0x4000000, RZ, 0xfc, !PT ;  /* 0x0400000006062812 */ /* 0x000fe400078efcff */
[C---:B------:R-:W-:Y:S01]  /*28e0*/  FSETP.GEU.AND P2, PT, R88.reuse, 1.175494350822287508e-38, PT ;  /* 0x008000005800780b */ /* 0x040fe20003f4e000 */
[----:B------:R-:W-:Y:S01]  /*28f0*/  @P1 FMUL R88, R88, 0.25 ;  /* 0x3e80000058581820 */ /* 0x000fe20000400000 */
[----:B---3--:R-:W-:Y:S02]  /*2900*/  FSETP.GT.AND P1, PT, R89, 8.50705917302346158658e+37, PT ;  /* 0x7e8000005900780b */ /* 0x008fe40003f24000 */
[----:B------:R-:W-:Y:S02]  /*2910*/  LOP3.LUT R6, R6, 0xfdffffff, RZ, 0xc0, !PT ;  /* 0xfdffffff06067812 */ /* 0x000fe400078ec0ff */
[----:B------:R-:W-:-:S07]  /*2920*/  FSEL R167, R117, 1, P1 ;  /* 0x3f80000075a77808 */ /* 0x000fce0000800000 */
[----:B------:R-:W-:Y:S02]  /*2930*/  @P2 LOP3.LUT R6, R6, 0x2000000, RZ, 0xfc, !PT ;  /* 0x0200000006062812 */ /* 0x000fe400078efcff */
[C---:B------:R-:W-:Y:S01]  /*2940*/  FSETP.GEU.AND P2, PT, R89.reuse, 1.175494350822287508e-38, PT ;  /* 0x008000005900780b */ /* 0x040fe20003f4e000 */
[----:B------:R-:W-:Y:S01]  /*2950*/  @P1 FMUL R89, R89, 0.25 ;  /* 0x3e80000059591820 */ /* 0x000fe20000400000 */
[----:B------:R-:W-:Y:S02]  /*2960*/  FSETP.GT.AND P1, PT, R92, 8.50705917302346158658e+37, PT ;  /* 0x7e8000005c00780b */ /* 0x000fe40003f24000 */
[----:B------:R-:W-:Y:S02]  /*2970*/  LOP3.LUT R6, R6, 0xfeffffff, RZ, 0xc0, !PT ;  /* 0xfeffffff06067812 */ /* 0x000fe400078ec0ff */
[----:B------:R-:W-:-:S07]  /*2980*/  FSEL R165, R117, 1, P1 ;  /* 0x3f80000075a57808 */ /* 0x000fce0000800000 */
[----:B------:R-:W-:Y:S02]  /*2990*/  @P2 LOP3.LUT R6, R6, 0x1000000, RZ, 0xfc, !PT ;  /* 0x0100000006062812 */ /* 0x000fe400078efcff */
[C---:B------:R-:W-:Y:S01]  /*29a0*/  FSETP.GEU.AND P2, PT, R92.reuse, 1.175494350822287508e-38, PT ;  /* 0x008000005c00780b */ /* 0x040fe20003f4e000 */
[----:B------:R-:W-:Y:S01]  /*29b0*/  @P1 FMUL R92, R92, 0.25 ;  /* 0x3e8000005c5c1820 */ /* 0x000fe20000400000 */
[----:B-1----:R-:W-:Y:S02]  /*29c0*/  FSETP.GT.AND P1, PT, R93, 8.50705917302346158658e+37, PT ;  /* 0x7e8000005d00780b */ /* 0x002fe40003f24000 */
[----:B------:R-:W-:Y:S02]  /*29d0*/  LOP3.LUT R6, R6, 0xff7fffff, RZ, 0xc0, !PT ;  /* 0xff7fffff06067812 */ /* 0x000fe400078ec0ff */
[----:B------:R-:W-:-:S07]  /*29e0*/  FSEL R163, R117, 1, P1 ;  /* 0x3f80000075a37808 */ /* 0x000fce0000800000 */
[----:B------:R-:W-:Y:S02]  /*29f0*/  @P2 LOP3.LUT R6, R6, 0x800000, RZ, 0xfc, !PT ;  /* 0x0080000006062812 */ /* 0x000fe400078efcff */
[C---:B------:R-:W-:Y:S01]  /*2a00*/  FSETP.GEU.AND P2, PT, R93.reuse, 1.175494350822287508e-38, PT ;  /* 0x008000005d00780b */ /* 0x040fe20003f4e000 */
[----:B------:R-:W-:Y:S01]  /*2a10*/  @P1 FMUL R93, R93, 0.25 ;  /* 0x3e8000005d5d1820 */ /* 0x000fe20000400000 */
[----:B0-----:R-:W-:Y:S02]  /*2a20*/  FSETP.GT.AND P1, PT, R95, 8.50705917302346158658e+37, PT ;  /* 0x7e8000005f00780b */ /* 0x001fe40003f24000 */
[----:B------:R-:W-:Y:S02]  /*2a30*/  LOP3.LUT R6, R6, 0xffbfffff, RZ, 0xc0, !PT ;  /* 0xffbfffff06067812 */ /* 0x000fe400078ec0ff */
[----:B------:R-:W-:-:S07]  /*2a40*/  FSEL R162, R117, 1, P1 ;  /* 0x3f80000075a27808 */ /* 0x000fce0000800000 */
[----:B------:R-:W-:Y:S02]  /*2a50*/  @P2 LOP3.LUT R6, R6, 0x400000, RZ, 0xfc, !PT ;  /* 0x0040000006062812 */ /* 0x000fe400078efcff */
[C---:B------:R-:W-:Y:S01]  /*2a60*/  FSETP.GEU.AND P2, PT, R95.reuse, 1.175494350822287508e-38, PT ;  /* 0x008000005f00780b */ /* 0x040fe20003f4e000 */
[----:B------:R-:W-:Y:S01]  /*2a70*/  @P1 FMUL R95, R95, 0.25 ;  /* 0x3e8000005f5f1820 */ /* 0x000fe20000400000 */
[----:B-----5:R-:W-:-:S05]  /*2a80*/  SEL R8, R8, RZ, P4 ;  /* 0x000000ff08087207 */ /* 0x020fca0002000000 */
[----:B------:R-:W-:-:S04]  /*2a90*/  FADD R8, R8, 9.9999997473787516356e-06 ;  /* 0x3727c5ac08087421 */ /* 0x000fc80000000000 */
[----:B------:R-:W0:Y:S01]  /*2aa0*/  MUFU.SQRT R96, R8 ;  /* 0x0000000800607308 */ /* 0x000e220000002000 */
[----:B------:R-:W-:-:S05]  /*2ab0*/  SEL R9, R9, RZ, P4 ;  /* 0x000000ff09097207 */ /* 0x000fca0002000000 */
[----:B------:R-:W-:-:S04]  /*2ac0*/  FADD R9, R9, 9.9999997473787516356e-06 ;  /* 0x3727c5ac09097421 */ /* 0x000fc80000000000 */
[----:B------:R-:W1:Y:S01]  /*2ad0*/  MUFU.SQRT R97, R9 ;  /* 0x0000000900617308 */ /* 0x000e620000002000 */
[----:B------:R-:W-:Y:S02]  /*2ae0*/  SEL R2, R10, RZ, P4 ;  /* 0x000000ff0a027207 */ /* 0x000fe40002000000 */
[----:B0-----:R-:W-:Y:S02]  /*2af0*/  FSETP.GT.AND P1, PT, R96, 8.50705917302346158658e+37, PT ;  /* 0x7e8000006000780b */ /* 0x001fe40003f24000 */
[----:B------:R-:W-:Y:S01]  /*2b00*/  LOP3.LUT R6, R6, 0xffdfffff, RZ, 0xc0, !PT ;  /* 0xffdfffff06067812 */ /* 0x000fe200078ec0ff */
[----:B------:R-:W-:Y:S01]  /*2b10*/  FADD R2, R2, 9.9999997473787516356e-06 ;  /* 0x3727c5ac02027421 */ /* 0x000fe20000000000 */
[----:B------:R-:W-:Y:S02]  /*2b20*/  FSEL R155, R117, 1, P1 ;  /* 0x3f800000759b7808 */ /* 0x000fe40000800000 */
[----:B------:R-:W-:Y:S01]  /*2b30*/  @P2 LOP3.LUT R6, R6, 0x200000, RZ, 0xfc, !PT ;  /* 0x0020000006062812 */ /* 0x000fe200078efcff */
[----:B------:R-:W0:Y:S01]  /*2b40*/  MUFU.SQRT R159, R2 ;  /* 0x00000002009f7308 */ /* 0x000e220000002000 */
[----:B------:R-:W-:-:S05]  /*2b50*/  FSETP.GEU.AND P2, PT, R96, 1.175494350822287508e-38, PT ;  /* 0x008000006000780b */ /* 0x000fca0003f4e000 */
[----:B------:R-:W-:Y:S01]  /*2b60*/  @P1 FMUL R96, R96, 0.25 ;  /* 0x3e80000060601820 */ /* 0x000fe20000400000 */
[----:B-1----:R-:W-:Y:S02]  /*2b70*/  FSETP.GT.AND P1, PT, R97, 8.50705917302346158658e+37, PT ;  /* 0x7e8000006100780b */ /* 0x002fe40003f24000 */
[----:B------:R-:W-:Y:S02]  /*2b80*/  SEL R11, R11, RZ, P4 ;  /* 0x000000ff0b0b7207 */ /* 0x000fe40002000000 */
[----:B------:R-:W-:-:S03]  /*2b90*/  LOP3.LUT R6, R6, 0xffefffff, RZ, 0xc0, !PT ;  /* 0xffefffff06067812 */ /* 0x000fc600078ec0ff */
[----:B------:R-:W-:Y:S01]  /*2ba0*/  FADD R54, R11, 9.9999997473787516356e-06 ;  /* 0x3727c5ac0b367421 */ /* 0x000fe20000000000 */
[----:B------:R-:W-:Y:S02]  /*2bb0*/  @P2 LOP3.LUT R6, R6, 0x100000, RZ, 0xfc, !PT ;  /* 0x0010000006062812 */ /* 0x000fe400078efcff */
[----:B------:R-:W-:Y:S01]  /*2bc0*/  FSETP.GEU.AND P2, PT, R97, 1.175494350822287508e-38, PT ;  /* 0x008000006100780b */ /* 0x000fe20003f4e000 */
[----:B------:R-:W1:Y:S01]  /*2bd0*/  MUFU.SQRT R176, R54 ;  /* 0x0000003600b07308 */ /* 0x000e620000002000 */
[----:B------:R-:W-:Y:S01]  /*2be0*/  FSEL R156, R117, 1, P1 ;  /* 0x3f800000759c7808 */ /* 0x000fe20000800000 */
[----:B------:R-:W-:Y:S01]  /*2bf0*/  @P1 FMUL R97, R97, 0.25 ;  /* 0x3e80000061611820 */ /* 0x000fe20000400000 */
[----:B0-----:R-:W-:Y:S02]  /*2c00*/  FSETP.GT.AND P1, PT, R159, 8.50705917302346158658e+37, PT ;  /* 0x7e8000009f00780b */ /* 0x001fe40003f24000 */
[----:B------:R-:W-:Y:S02]  /*2c10*/  LOP3.LUT R6, R6, 0xfff7ffff, RZ, 0xc0, !PT ;  /* 0xfff7ffff06067812 */ /* 0x000fe400078ec0ff */
[----:B------:R-:W-:-:S05]  /*2c20*/  FSEL R157, R117, 1, P1 ;  /* 0x3f800000759d7808 */ /* 0x000fca0000800000 */
[----:B------:R-:W-:Y:S02]  /*2c30*/  @P2 LOP3.LUT R6, R6, 0x80000, RZ, 0xfc, !PT ;  /* 0x0008000006062812 */ /* 0x000fe400078efcff */
[C---:B------:R-:W-:Y:S02]  /*2c40*/  FSETP.GEU.AND P2, PT, R159.reuse, 1.175494350822287508e-38, PT ;  /* 0x008000009f00780b */ /* 0x040fe40003f4e000 */
[----:B------:R-:W-:Y:S01]  /*2c50*/  @P1 FMUL R159, R159, 0.25 ;  /* 0x3e8000009f9f1820 */ /* 0x000fe20000400000 */
[----:B-1----:R-:W-:Y:S02]  /*2c60*/  FSETP.GT.AND P1, PT, R176, 8.50705917302346158658e+37, PT ;  /* 0x7e800000b000780b */ /* 0x002fe40003f24000 */
[----:B------:R-:W-:Y:S02]  /*2c70*/  LOP3.LUT R6, R6, 0xfffbffff, RZ, 0xc0, !PT ;  /* 0xfffbffff06067812 */ /* 0x000fe400078ec0ff */
[----:B------:R-:W-:-:S06]  /*2c80*/  FSEL R151, R117, 1, P1 ;  /* 0x3f80000075977808 */ /* 0x000fcc0000800000 */
[----:B------:R-:W-:Y:S02]  /*2c90*/  @P2 LOP3.LUT R6, R6, 0x40000, RZ, 0xfc, !PT ;  /* 0x0004000006062812 */ /* 0x000fe400078efcff */
[C---:B------:R-:W-:Y:S01]  /*2ca0*/  FSETP.GEU.AND P2, PT, R176.reuse, 1.175494350822287508e-38, PT ;  /* 0x00800000b000780b */ /* 0x040fe20003f4e000 */
[----:B------:R-:W-:Y:S01]  /*2cb0*/  @P1 FMUL R176, R176, 0.25 ;  /* 0x3e800000b0b01820 */ /* 0x000fe20000400000 */
[C---:B------:R-:W-:Y:S02]  /*2cc0*/  ISETP.GT.AND P1, PT, R186.reuse, 0x1bf, !P0 ;  /* 0x000001bfba00780c */ /* 0x040fe40004724270 */
[----:B------:R-:W-:Y:S02]  /*2cd0*/  CS2R R8, SRZ ;  /* 0x0000000000087805 */ /* 0x000fe4000001ff00 */
[----:B------:R-:W-:Y:S01]  /*2ce0*/  CS2R R10, SRZ ;  /* 0x00000000000a7805 */ /* 0x000fe2000001ff00 */
[----:B------:R-:W-:-:S08]  /*2cf0*/  IMAD.WIDE R2, R186, 0x4, R50 ;  /* 0x00000004ba027825 */ /* 0x000fd000078e0232 */
[----:B------:R-:W2:Y:S02]  /*2d00*/  @P1 LDG.E.EL.128 R8, desc[UR8][R2.64+-0x700] ;  /* 0xfff9000802081981 */ /* 0x000ea4000c2e1d00 */
[----:B--2---:R-:W-:Y:S02]  /*2d10*/  SEL R8, R8, RZ, P1 ;  /* 0x000000ff08087207 */ /* 0x004fe40000800000 */
[----:B------:R-:W-:Y:S02]  /*2d20*/  SEL R9, R9, RZ, P1 ;  /* 0x000000ff09097207 */ /* 0x000fe40000800000 */
[----:B------:R-:W-:Y:S01]  /*2d30*/  SEL R2, R10, RZ, P1 ;  /* 0x000000ff0a027207 */ /* 0x000fe20000800000 */
[----:B------:R-:W-:Y:S01]  /*2d40*/  FADD R8, R8, 9.9999997473787516356e-06 ;  /* 0x3727c5ac08087421 */ /* 0x000fe20000000000 */
[----:B------:R-:W-:Y:S01]  /*2d50*/  SEL R11, R11, RZ, P1 ;  /* 0x000000ff0b0b7207 */ /* 0x000fe20000800000 */
[----:B------:R-:W-:Y:S02]  /*2d60*/  FADD R9, R9, 9.9999997473787516356e-06 ;  /* 0x3727c5ac09097421 */ /* 0x000fe40000000000 */
[----:B------:R-:W-:Y:S01]  /*2d70*/  FADD R2, R2, 9.9999997473787516356e-06 ;  /* 0x3727c5ac02027421 */ /* 0x000fe20000000000 */
[----:B------:R-:W0:Y:S01]  /*2d80*/  MUFU.SQRT R178, R8 ;  /* 0x0000000800b27308 */ /* 0x000e220000002000 */
[----:B------:R-:W-:Y:S01]  /*2d90*/  FADD R54, R11, 9.9999997473787516356e-06 ;  /* 0x3727c5ac0b367421 */ /* 0x000fe20000000000 */
[----:B------:R-:W-:-:S06]  /*2da0*/  CS2R R10, SRZ ;  /* 0x00000000000a7805 */ /* 0x000fcc000001ff00 */
[----:B------:R1:W2:Y:S08]  /*2db0*/  MUFU.SQRT R179, R9 ;  /* 0x0000000900b37308 */ /* 0x0002b00000002000 */
[----:B------:R3:W4:Y:S01]  /*2dc0*/  MUFU.SQRT R180, R2 ;  /* 0x0000000200b47308 */ /* 0x0007220000002000 */
[----:B-1----:R-:W-:Y:S01]  /*2dd0*/  CS2R R8, SRZ ;  /* 0x0000000000087805 */ /* 0x002fe2000001ff00 */
[----:B---3--:R-:W-:-:S05]  /*2de0*/  IMAD.WIDE R2, R184, 0x4, R50 ;  /* 0x00000004b8027825 */ /* 0x008fca00078e0232 */
[----:B------:R-:W3:Y:S01]  /*2df0*/  @P1 LDG.E.EL.128 R8, desc[UR8][R2.64+-0x700] ;  /* 0xfff9000802081981 */ /* 0x000ee2000c2e1d00 */
[----:B------:R1:W5:Y:S01]  /*2e00*/  MUFU.SQRT R194, R54 ;  /* 0x0000003600c27308 */ /* 0x0003620000002000 */
[----:B---3--:R-:W-:Y:S02]  /*2e10*/  SEL R8, R8, RZ, P1 ;  /* 0x000000ff08087207 */ /* 0x008fe40000800000 */
[----:B------:R-:W-:Y:S02]  /*2e20*/  SEL R9, R9, RZ, P1 ;  /* 0x000000ff09097207 */ /* 0x000fe40000800000 */
[----:B------:R-:W-:Y:S01]  /*2e30*/  SEL R2, R10, RZ, P1 ;  /* 0x000000ff0a027207 */ /* 0x000fe20000800000 */
[----:B------:R-:W-:Y:S01]  /*2e40*/  FADD R8, R8, 9.9999997473787516356e-06 ;  /* 0x3727c5ac08087421 */ /* 0x000fe20000000000 */
[----:B------:R-:W-:Y:S01]  /*2e50*/  SEL R11, R11, RZ, P1 ;  /* 0x000000ff0b0b7207 */ /* 0x000fe20000800000 */
[----:B------:R-:W-:Y:S02]  /*2e60*/  FADD R9, R9, 9.9999997473787516356e-06 ;  /* 0x3727c5ac09097421 */ /* 0x000fe40000000000 */
[----:B------:R-:W-:Y:S01]  /*2e70*/  FADD R2, R2, 9.9999997473787516356e-06 ;  /* 0x3727c5ac02027421 */ /* 0x000fe20000000000 */
[----:B------:R-:W3:Y:S01]  /*2e80*/  MUFU.SQRT R83, R8 ;  /* 0x0000000800537308 */ /* 0x000ee20000002000 */
[----:B-1----:R-:W-:Y:S01]  /*2e90*/  FADD R54, R11, 9.9999997473787516356e-06 ;  /* 0x3727c5ac0b367421 */ /* 0x002fe20000000000 */
[----:B------:R-:W-:-:S06]  /*2ea0*/  CS2R R10, SRZ ;  /* 0x00000000000a7805 */ /* 0x000fcc000001ff00 */
[----:B------:R1:W0:Y:S08]  /*2eb0*/  MUFU.SQRT R82, R9 ;  /* 0x0000000900527308 */ /* 0x0002300000002000 */
[----:B------:R0:W2:Y:S01]  /*2ec0*/  MUFU.SQRT R87, R2 ;  /* 0x0000000200577308 */ /* 0x0000a20000002000 */
[----:B-1----:R-:W-:Y:S01]  /*2ed0*/  CS2R R8, SRZ ;  /* 0x0000000000087805 */ /* 0x002fe2000001ff00 */
[----:B0-----:R-:W-:-:S05]  /*2ee0*/  IMAD.WIDE R2, R171, 0x4, R50 ;  /* 0x00000004ab027825 */ /* 0x001fca00078e0232 */
[----:B------:R-:W3:Y:S01]  /*2ef0*/  @P1 LDG.E.EL.128 R8, desc[UR8][R2.64+-0x700] ;  /* 0xfff9000802081981 */ /* 0x000ee2000c2e1d00 */
[----:B------:R0:W1:Y:S01]  /*2f00*/  MUFU.SQRT R86, R54 ;  /* 0x0000003600567308 */ /* 0x0000620000002000 */
[----:B------:R-:W-:Y:S02]  /*2f10*/  @P6 LOP3.LUT R46, R46, 0x1, RZ, 0xfc, !PT ;  /* 0x000000012e2e6812 */ /* 0x000fe400078efcff */
[C---:B------:R-:W-:Y:S02]  /*2f20*/  FSETP.GT.AND P6, PT, R178.reuse, 8.50705917302346158658e+37, PT ;  /* 0x7e800000b200780b */ /* 0x040fe40003fc4000 */
[----:B------:R-:W-:Y:S02]  /*2f30*/  P2R R57, PR, RZ, 0x1 ;  /* 0x00000001ff397803 */ /* 0x000fe40000000000 */
[----:B------:R-:W-:Y:S02]  /*2f40*/  FSETP.GEU.AND P0, PT, R178, 1.175494350822287508e-38, PT ;  /* 0x00800000b200780b */ /* 0x000fe40003f0e000 */
[----:B------:R-:W-:-:S02]  /*2f50*/  LOP3.LUT R6, R6, 0xfffdffff, RZ, 0xc0, !PT ;  /* 0xfffdffff06067812 */ /* 0x000fc400078ec0ff */
[----:B------:R-:W-:-:S05]  /*2f60*/  FSEL R188, R117, 1, P6 ;  /* 0x3f80000075bc7808 */ /* 0x000fca0003000000 */
[----:B------:R-:W-:Y:S01]  /*2f70*/  @P6 FMUL R178, R178, 0.25 ;  /* 0x3e800000b2b26820 */ /* 0x000fe20000400000 */
[----:B--2---:R-:W-:Y:S02]  /*2f80*/  FSETP.GT.AND P6, PT, R179, 8.50705917302346158658e+37, PT ;  /* 0x7e800000b300780b */ /* 0x004fe40003fc4000 */
[----:B------:R-:W-:-:S04]  /*2f90*/  @P2 LOP3.LUT R6, R6, 0x20000, RZ, 0xfc, !PT ;  /* 0x0002000006062812 */ /* 0x000fc800078efcff */
[----:B------:R-:W-:Y:S02]  /*2fa0*/  LOP3.LUT R6, R6, 0xfffeffff, RZ, 0xc0, !PT ;  /* 0xfffeffff06067812 */ /* 0x000fe400078ec0ff */
[----:B------:R-:W-:Y:S02]  /*2fb0*/  FSEL R189, R117, 1, P6 ;  /* 0x3f80000075bd7808 */ /* 0x000fe40003000000 */
[----:B------:R-:W-:Y:S02]  /*2fc0*/  @P0 LOP3.LUT R6, R6, 0x10000, RZ, 0xfc, !PT ;  /* 0x0001000006060812 */ /* 0x000fe400078efcff */
[C---:B------:R-:W-:Y:S01]  /*2fd0*/  FSETP.GEU.AND P0, PT, R179.reuse, 1.175494350822287508e-38, PT ;  /* 0x00800000b300780b */ /* 0x040fe20003f0e000 */
[----:B------:R-:W-:Y:S01]  /*2fe0*/  @P6 FMUL R179, R179, 0.25 ;  /* 0x3e800000b3b36820 */ /* 0x000fe20000400000 */
[----:B----4-:R-:W-:Y:S02]  /*2ff0*/  FSETP.GT.AND P6, PT, R180, 8.50705917302346158658e+37, PT ;  /* 0x7e800000b400780b */ /* 0x010fe40003fc4000 */
[----:B------:R-:W-:-:S02]  /*3000*/  LOP3.LUT R6, R6, 0xffffbfff, RZ, 0xc0, !PT ;  /* 0xffffbfff06067812 */ /* 0x000fc400078ec0ff */
[----:B------:R-:W-:-:S07]  /*3010*/  FSEL R190, R117, 1, P6 ;  /* 0x3f80000075be7808 */ /* 0x000fce0003000000 */
[----:B------:R-:W-:Y:S02]  /*3020*/  @P0 LOP3.LUT R6, R6, 0x4000, RZ, 0xfc, !PT ;  /* 0x0000400006060812 */ /* 0x000fe400078efcff */
[C---:B------:R-:W-:Y:S01]  /*3030*/  FSETP.GEU.AND P0, PT, R180.reuse, 1.175494350822287508e-38, PT ;  /* 0x00800000b400780b */ /* 0x040fe20003f0e000 */
[----:B------:R-:W-:Y:S01]  /*3040*/  @P6 FMUL R180, R180, 0.25 ;  /* 0x3e800000b4b46820 */ /* 0x000fe20000400000 */
[----:B-----5:R-:W-:Y:S02]  /*3050*/  FSETP.GT.AND P6, PT, R194, 8.50705917302346158658e+37, PT ;  /* 0x7e800000c200780b */ /* 0x020fe40003fc4000 */
[----:B------:R-:W-:Y:S02]  /*3060*/  LOP3.LUT R6, R6, 0xffffdfff, RZ, 0xc0, !PT ;  /* 0xffffdfff06067812 */ /* 0x000fe400078ec0ff */
[----:B------:R-:W-:-:S07]  /*3070*/  FSEL R191, R117, 1, P6 ;  /* 0x3f80000075bf7808 */ /* 0x000fce0003000000 */
[----:B------:R-:W-:Y:S02]  /*3080*/  @P0 LOP3.LUT R6, R6, 0x2000, RZ, 0xfc, !PT ;  /* 0x0000200006060812 */ /* 0x000fe400078efcff */
[C---:B------:R-:W-:Y:S01]  /*3090*/  FSETP.GEU.AND P0, PT, R194.reuse, 1.175494350822287508e-38, PT ;  /* 0x00800000c200780b */ /* 0x040fe20003f0e000 */
[----:B------:R-:W-:Y:S01]  /*30a0*/  @P6 FMUL R194, R194, 0.25 ;  /* 0x3e800000c2c26820 */ /* 0x000fe20000400000 */
[----:B---3--:R-:W-:Y:S02]  /*30b0*/  FSETP.GT.AND P6, PT, R83, 8.50705917302346158658e+37, PT ;  /* 0x7e8000005300780b */ /* 0x008fe40003fc4000 */
[----:B------:R-:W-:Y:S02]  /*30c0*/  LOP3.LUT R6, R6, 0xffffefff, RZ, 0xc0, !PT ;  /* 0xffffefff06067812 */ /* 0x000fe400078ec0ff */
[----:B------:R-:W-:Y:S02]  /*30d0*/  SEL R8, R8, RZ, P1 ;  /* 0x000000ff08087207 */ /* 0x000fe40000800000 */
[----:B------:R-:W-:-:S02]  /*30e0*/  SEL R9, R9, RZ, P1 ;  /* 0x000000ff09097207 */ /* 0x000fc40000800000 */
[----:B------:R-:W-:Y:S01]  /*30f0*/  SEL R2, R10, RZ, P1 ;  /* 0x000000ff0a027207 */ /* 0x000fe20000800000 */
[----:B------:R-:W-:Y:S01]  /*3100*/  FADD R8, R8, 9.9999997473787516356e-06 ;  /* 0x3727c5ac08087421 */ /* 0x000fe20000000000 */
[----:B------:R-:W-:Y:S01]  /*3110*/  SEL R11, R11, RZ, P1 ;  /* 0x000000ff0b0b7207 */ /* 0x000fe20000800000 */
[----:B------:R-:W-:Y:S02]  /*3120*/  FADD R9, R9, 9.9999997473787516356e-06 ;  /* 0x3727c5ac09097421 */ /* 0x000fe40000000000 */
[----:B------:R-:W-:Y:S01]  /*3130*/  FADD R2, R2, 9.9999997473787516356e-06 ;  /* 0x3727c5ac02027421 */ /* 0x000fe20000000000 */
[----:B------:R-:W2:Y:S01]  /*3140*/  MUFU.SQRT R91, R8 ;  /* 0x00000008005b7308 */ /* 0x000ea20000002000 */
[----:B0-----:R-:W-:Y:S01]  /*3150*/  FADD R54, R11, 9.9999997473787516356e-06 ;  /* 0x3727c5ac0b367421 */ /* 0x001fe20000000000 */
[----:B------:R-:W-:-:S06]  /*3160*/  CS2R R10, SRZ ;  /* 0x00000000000a7805 */ /* 0x000fcc000001ff00 */
[----:B------:R0:W3:Y:S08]  /*3170*/  MUFU.SQRT R90, R9 ;  /* 0x00000009005a7308 */ /* 0x0000f00000002000 */
[----:B------:R4:W5:Y:S01]  /*3180*/  MUFU.SQRT R94, R2 ;  /* 0x00000002005e7308 */ /* 0x0009620000002000 */
[----:B0-----:R-:W-:Y:S01]  /*3190*/  CS2R R8, SRZ ;  /* 0x0000000000087805 */ /* 0x001fe2000001ff00 */
[----:B----4-:R-:W-:-:S05]  /*31a0*/  IMAD.WIDE R2, R170, 0x4, R50 ;  /* 0x00000004aa027825 */ /* 0x010fca00078e0232 */
[----:B------:R-:W4:Y:S01]  /*31b0*/  @P1 LDG.E.EL.128 R8, desc[UR8][R2.64+-0x700] ;  /* 0xfff9000802081981 */ /* 0x000f22000c2e1d00 */
[----:B------:R-:W-:Y:S02]  /*31c0*/  @P0 LOP3.LUT R6, R6, 0x1000, RZ, 0xfc, !PT ;  /* 0x0000100006060812 */ /* 0x000fe400078efcff */
[C---:B------:R-:W-:Y:S01]  /*31d0*/  FSETP.GEU.AND P0, PT, R83.reuse, 1.175494350822287508e-38, PT ;  /* 0x008000005300780b */ /* 0x040fe20003f0e000 */
[----:B------:R-:W-:Y:S01]  /*31e0*/  @P6 FMUL R83, R83, 0.25 ;  /* 0x3e80000053536820 */ /* 0x000fe20000400000 */
[C---:B------:R-:W-:Y:S02]  /*31f0*/  FSEL R166, R117.reuse, 1, P6 ;  /* 0x3f80000075a67808 */ /* 0x040fe40003000000 */
        /* <DEDUP_REMOVED lines=18> */
[----:B--2---:R-:W-:Y:S02]  /*3320*/  FSETP.GT.AND P6, PT, R91, 8.50705917302346158658e+37, PT ;  /* 0x7e8000005b00780b */ /* 0x004fe40003fc4000 */
[----:B------:R-:W-:Y:S02]  /*3330*/  LOP3.LUT R6, R6, 0xfffffeff, RZ, 0xc0, !PT ;  /* 0xfffffeff06067812 */ /* 0x000fe400078ec0ff */
[----:B------:R-:W-:-:S07]  /*3340*/  FSEL R147, R117, 1, P6 ;  /* 0x3f80000075937808 */ /* 0x000fce0003000000 */
[----:B------:R-:W-:Y:S02]  /*3350*/  @P0 LOP3.LUT R6, R6, 0x100, RZ, 0xfc, !PT ;  /* 0x0000010006060812 */ /* 0x000fe400078efcff */
[C---:B------:R-:W-:Y:S01]  /*3360*/  FSETP.GEU.AND P0, PT, R91.reuse, 1.175494350822287508e-38, PT ;  /* 0x008000005b00780b */ /* 0x040fe20003f0e000 */
[----:B------:R-:W-:Y:S01]  /*3370*/  @P6 FMUL R91, R91, 0.25 ;  /* 0x3e8000005b5b6820 */ /* 0x000fe20000400000 */
[----:B---3--:R-:W-:Y:S02]  /*3380*/  FSETP.GT.AND P6, PT, R90, 8.50705917302346158658e+37, PT ;  /* 0x7e8000005a00780b */ /* 0x008fe40003fc4000 */
[----:B------:R-:W-:Y:S01]  /*3390*/  LOP3.LUT R6, R6, 0xffffff7f, RZ, 0xc0, !PT ;  /* 0xffffff7f06067812 */ /* 0x000fe200078ec0ff */
[----:B------:R-:W0:Y:S01]  /*33a0*/  MUFU.SQRT R101, R54 ;  /* 0x0000003600657308 */ /* 0x000e220000002000 */
        /* <DEDUP_REMOVED lines=10> */
[C---:B0-----:R-:W-:Y:S02]  /*3450*/  FSETP.GT.AND P6, PT, R101.reuse, 8.50705917302346158658e+37, PT ;  /* 0x7e8000006500780b */ /* 0x041fe40003fc4000 */
[----:B------:R-:W-:Y:S02]  /*3460*/  P2R R56, PR, RZ, 0x10 ;  /* 0x00000010ff387803 */ /* 0x000fe40000000000 */
[----:B------:R-:W-:Y:S02]  /*3470*/  FSETP.GEU.AND P4, PT, R101, 1.175494350822287508e-38, PT ;  /* 0x008000006500780b */ /* 0x000fe40003f8e000 */
[----:B------:R-:W-:-:S07]  /*3480*/  FSEL R150, R117, 1, P6 ;  /* 0x3f80000075967808 */ /* 0x000fce0003000000 */
[----:B------:R-:W-:Y:S01]  /*3490*/  @P6 FMUL R101, R101, 0.25 ;  /* 0x3e80000065656820 */ /* 0x000fe20000400000 */
[----:B------:R-:W-:Y:S02]  /*34a0*/  P2R R48, PR, RZ, 0x20 ;  /* 0x00000020ff307803 */ /* 0x000fe40000000000 */
[----:B------:R-:W-:Y:S02]  /*34b0*/  P2R R47, PR, RZ, 0x8 ;  /* 0x00000008ff2f7803 */ /* 0x000fe40000000000 */
[----:B----4-:R-:W-:-:S05]  /*34c0*/  SEL R8, R8, RZ, P1 ;  /* 0x000000ff08087207 */ /* 0x010fca0000800000 */
[----:B------:R-:W-:-:S04]  /*34d0*/  FADD R8, R8, 9.9999997473787516356e-06 ;  /* 0x3727c5ac08087421 */ /* 0x000fc80000000000 */
[----:B------:R-:W0:Y:S01]  /*34e0*/  MUFU.SQRT R100, R8 ;  /* 0x0000000800647308 */ /* 0x000e220000002000 */
[----:B------:R-:W-:-:S05]  /*34f0*/  SEL R9, R9, RZ, P1 ;  /* 0x000000ff09097207 */ /* 0x000fca0000800000 */
[----:B------:R-:W-:-:S04]  /*3500*/  FADD R9, R9, 9.9999997473787516356e-06 ;  /* 0x3727c5ac09097421 */ /* 0x000fc80000000000 */
[----:B------:R-:W1:Y:S01]  /*3510*/  MUFU.SQRT R99, R9 ;  /* 0x0000000900637308 */ /* 0x000e620000002000 */
[----:B------:R-:W-:Y:S02]  /*3520*/  SEL R10, R10, RZ, P1 ;  /* 0x000000ff0a0a7207 */ /* 0x000fe40000800000 */
[----:B0-----:R-:W-:-:S03]  /*3530*/  FSETP.GT.AND P6, PT, R100, 8.50705917302346158658e+37, PT ;  /* 0x7e8000006400780b */ /* 0x001fc60003fc4000 */
[----:B------:R-:W-:Y:S01]  /*3540*/  FADD R10, R10, 9.9999997473787516356e-06 ;  /* 0x3727c5ac0a0a7421 */ /* 0x000fe20000000000 */
[----:B------:R-:W-:Y:S02]  /*3550*/  FSETP.GEU.AND P2, PT, R100, 1.175494350822287508e-38, PT ;  /* 0x008000006400780b */ /* 0x000fe40003f4e000 */
[----:B------:R-:W-:Y:S01]  /*3560*/  FSEL R103, R117, 1, P6 ;  /* 0x3f80000075677808 */ /* 0x000fe20003000000 */
[----:B------:R-:W0:Y:S01]  /*3570*/  MUFU.SQRT R98, R10 ;  /* 0x0000000a00627308 */ /* 0x000e220000002000 */
[----:B------:R-:W-:-:S05]  /*3580*/  SEL R11, R11, RZ, P1 ;  /* 0x000000ff0b0b7207 */ /* 0x000fca0000800000 */
[----:B------:R-:W-:Y:S01]  /*3590*/  @P6 FMUL R100, R100, 0.25 ;  /* 0x3e80000064646820 */ /* 0x000fe20000400000 */
[----:B-1----:R-:W-:Y:S01]  /*35a0*/  FSETP.GT.AND P6, PT, R99, 8.50705917302346158658e+37, PT ;  /* 0x7e8000006300780b */ /* 0x002fe20003fc4000 */
[----:B------:R-:W-:Y:S01]  /*35b0*/  FADD R11, R11, 9.9999997473787516356e-06 ;  /* 0x3727c5ac0b0b7421 */ /* 0x000fe20000000000 */
[----:B------:R-:W-:Y:S02]  /*35c0*/  FSETP.GEU.AND P5, PT, R99, 1.175494350822287508e-38, PT ;  /* 0x008000006300780b */ /* 0x000fe40003fae000 */
[----:B------:R-:W-:Y:S01]  /*35d0*/  FSEL R112, R117, 1, P6 ;  /* 0x3f80000075707808 */ /* 0x000fe20003000000 */
[----:B------:R-:W1:Y:S08]  /*35e0*/  MUFU.SQRT R102, R11 ;  /* 0x0000000b00667308 */ /* 0x000e700000002000 */
[----:B------:R-:W-:Y:S01]  /*35f0*/  @P6 FMUL R99, R99, 0.25 ;  /* 0x3e80000063636820 */ /* 0x000fe20000400000 */
[----:B0-----:R-:W-:-:S02]  /*3600*/  FSETP.GT.AND P6, PT, R98, 8.50705917302346158658e+37, PT ;  /* 0x7e8000006200780b */ /* 0x001fc40003fc4000 */
[----:B------:R-:W-:Y:S02]  /*3610*/  FSETP.GEU.AND P3, PT, R98, 1.175494350822287508e-38, PT ;  /* 0x008000006200780b */ /* 0x000fe40003f6e000 */
[----:B------:R-:W-:-:S09]  /*3620*/  FSEL R113, R117, 1, P6 ;  /* 0x3f80000075717808 */ /* 0x000fd20003000000 */
[----:B------:R-:W-:Y:S01]  /*3630*/  @P6 FMUL R98, R98, 0.25 ;  /* 0x3e80000062626820 */ /* 0x000fe20000400000 */
[----:B-1----:R-:W-:-:S04]  /*3640*/  FSETP.GEU.AND P6, PT, R102, 1.175494350822287508e-38, PT ;  /* 0x008000006600780b */ /* 0x002fc80003fce000 */
[----:B------:R-:W-:Y:S02]  /*3650*/  P2R R61, PR, RZ, 0x40 ;  /* 0x00000040ff3d7803 */ /* 0x000fe40000000000 */
[----:B------:R-:W-:-:S04]  /*3660*/  LOP3.LUT P6, RZ, R45, 0x80000, RZ, 0xc0, !PT ;  /* 0x000800002dff7812 */ /* 0x000fc800078cc0ff */
[----:B------:R-:W-:Y:S02]  /*3670*/  P2R R51, PR, RZ, 0x40 ;  /* 0x00000040ff337803 */ /* 0x000fe40000000000 */
[----:B------:R-:W-:-:S04]  /*3680*/  LOP3.LUT P6, RZ, R45, 0x100000, RZ, 0xc0, !PT ;  /* 0x001000002dff7812 */ /* 0x000fc800078cc0ff */
[----:B------:R-:W-:Y:S02]  /*3690*/  P2R R50, PR, RZ, 0x40 ;  /* 0x00000040ff327803 */ /* 0x000fe40000000000 */
[C---:B------:R-:W-:Y:S02]  /*36a0*/  LOP3.LUT P6, RZ, R45.reuse, 0x200000, RZ, 0xc0, !PT ;  /* 0x002000002dff7812 */ /* 0x040fe400078cc0ff */
[----:B------:R-:W-:Y:S02]  /*36b0*/  P2R R2, PR, RZ, 0x4 ;  /* 0x00000004ff027803 */ /* 0x000fe40000000000 */
[----:B------:R-:W-:Y:S02]  /*36c0*/  LOP3.LUT P2, RZ, R46, 0x1, RZ, 0xc0, !PT ;  /* 0x000000012eff7812 */ /* 0x000fe4000784c0ff */
[----:B------:R-:W-:Y:S02]  /*36d0*/  P2R R46, PR, RZ, 0x40 ;  /* 0x00000040ff2e7803 */ /* 0x000fe40000000000 */
[----:B------:R-:W-:-:S04]  /*36e0*/  LOP3.LUT P6, RZ, R45, 0x400000, RZ, 0xc0, !PT ;  /* 0x004000002dff7812 */ /* 0x000fc800078cc0ff */
[----:B------:R-:W-:Y:S02]  /*36f0*/  P2R R11, PR, RZ, 0x40 ;  /* 0x00000040ff0b7803 */ /* 0x000fe40000000000 */
[----:B------:R-:W-:-:S04]  /*3700*/  LOP3.LUT P6, RZ, R45, 0x800000, RZ, 0xc0, !PT ;  /* 0x008000002dff7812 */ /* 0x000fc800078cc0ff */
[----:B------:R-:W-:Y:S02]  /*3710*/  P2R R10, PR, RZ, 0x40 ;  /* 0x00000040ff0a7803 */ /* 0x000fe40000000000 */
[----:B------:R-:W-:-:S04]  /*3720*/  LOP3.LUT P6, RZ, R45, 0x1000000, RZ, 0xc0, !PT ;  /* 0x010000002dff7812 */ /* 0x000fc800078cc0ff */
[----:B------:R-:W-:Y:S02]  /*3730*/  P2R R9, PR, RZ, 0x40 ;  /* 0x00000040ff097803 */ /* 0x000fe40000000000 */
[----:B------:R-:W-:-:S04]  /*3740*/  LOP3.LUT P6, RZ, R45, 0x2000000, RZ, 0xc0, !PT ;  /* 0x020000002dff7812 */ /* 0x000fc800078cc0ff */
[----:B------:R-:W-:Y:S02]  /*3750*/  P2R R8, PR, RZ, 0x40 ;  /* 0x00000040ff087803 */ /* 0x000fe40000000000 */
[----:B------:R-:W-:-:S13]  /*3760*/  LOP3.LUT P6, RZ, R45, 0x4000000, RZ, 0xc0, !PT ;  /* 0x040000002dff7812 */ /* 0x000fda00078cc0ff */
[----:B------:R-:W-:Y:S01]  /*3770*/  @!P6 FMUL R132, R132, 16777216 ;  /* 0x4b8000008484e820 */ /* 0x000fe20000400000 */
[----:B------:R-:W-:Y:S01]  /*3780*/  @!P6 FMUL R129, R129, 16777216 ;  /* 0x4b8000008181e820 */ /* 0x000fe20000400000 */
[----:B------:R-:W-:-:S13]  /*3790*/  ISETP.NE.AND P6, PT, R8, RZ, PT ;  /* 0x000000ff0800720c */ /* 0x000fda0003fc5270 */
        /* <DEDUP_REMOVED lines=57> */
[----:B------:R-:W-:Y:S02]  /*3b30*/  ISETP.NE.AND P6, PT, R51, RZ, PT ;  /* 0x000000ff3300720c */ /* 0x000fe40003fc5270 */
[----:B------:R-:W-:Y:S02]  /*3b40*/  P2R R58, PR, RZ, 0x1 ;  /* 0x00000001ff3a7803 */ /* 0x000fe40000000000 */
[----:B------:R-:W-:-:S09]  /*3b50*/  P2R R54, PR, RZ, 0x10 ;  /* 0x00000010ff367803 */ /* 0x000fd20000000000 */
[----:B------:R-:W-:Y:S01]  /*3b60*/  @!P6 FMUL R41, R41, 16777216 ;  /* 0x4b8000002929e820 */ /* 0x000fe20000400000 */
[----:B------:R-:W-:Y:S01]  /*3b70*/  @!P6 FMUL R43, R43, 16777216 ;  /* 0x4b8000002b2be820 */ /* 0x000fe20000400000 */
[----:B------:R-:W-:Y:S02]  /*3b80*/  ISETP.NE.AND P6, PT, R59, RZ, PT ;  /* 0x000000ff3b00720c */ /* 0x000fe40003fc5270 */
[----:B------:R-:W-:Y:S02]  /*3b90*/  P2R R3, PR, RZ, 0x20 ;  /* 0x00000020ff037803 */ /* 0x000fe40000000000 */
[----:B------:R-:W-:Y:S02]  /*3ba0*/  P2R R63, PR, RZ, 0x8 ;  /* 0x00000008ff3f7803 */ /* 0x000fe40000000000 */
[C---:B------:R-:W-:Y:S02]  /*3bb0*/  LOP3.LUT P0, RZ, R45.reuse, 0x40000000, RZ, 0xc0, !PT ;  /* 0x400000002dff7812 */ /* 0x040fe4000780c0ff */
[----:B------:R-:W-:-:S02]  /*3bc0*/  LOP3.LUT P4, RZ, R45, 0x80000000, RZ, 0xc0, !PT ;  /* 0x800000002dff7812 */ /* 0x000fc4000788c0ff */
[----:B------:R-:W-:Y:S02]  /*3bd0*/  LOP3.LUT P5, RZ, R45, 0x10000000, RZ, 0xc0, !PT ;  /* 0x100000002dff7812 */ /* 0x000fe400078ac0ff */
[----:B------:R-:W-:Y:S01]  /*3be0*/  FSETP.GT.AND P3, PT, R102, 8.50705917302346158658e+37, PT ;  /* 0x7e8000006600780b */ /* 0x000fe20003f64000 */
[----:B------:R-:W-:Y:S01]  /*3bf0*/  @!P6 FMUL R70, R70, 16777216 ;  /* 0x4b8000004646e820 */ /* 0x000fe20000400000 */
[----:B------:R-:W-:Y:S01]  /*3c00*/  @!P6 FMUL R71, R71, 16777216 ;  /* 0x4b8000004747e820 */ /* 0x000fe20000400000 */
[----:B------:R-:W-:-:S04]  /*3c10*/  LOP3.LUT P6, RZ, R6, 0x1000, RZ, 0xc0, !PT ;  /* 0x0000100006ff7812 */ /* 0x000fc800078cc0ff */
[----:B------:R-:W-:Y:S02]  /*3c20*/  P2R R59, PR, RZ, 0x40 ;  /* 0x00000040ff3b7803 */ /* 0x000fe40000000000 */
[----:B------:R-:W-:Y:S01]  /*3c30*/  LOP3.LUT P6, RZ, R6, 0x2000, RZ, 0xc0, !PT ;  /* 0x0000200006ff7812 */ /* 0x000fe200078cc0ff */
[----:B------:R-:W-:Y:S01]  /*3c40*/  @!P2 FMUL R60, R60, 16777216 ;  /* 0x4b8000003c3ca820 */ /* 0x000fe20000400000 */
[----:B------:R-:W-:Y:S01]  /*3c50*/  P2R R62, PR, RZ, 0x2 ;  /* 0x00000002ff3e7803 */ /* 0x000fe20000000000 */
[----:B------:R-:W-:Y:S01]  /*3c60*/  @!P2 FMUL R124, R124, 16777216 ;  /* 0x4b8000007c7ca820 */ /* 0x000fe20000400000 */
[----:B------:R-:W-:Y:S01]  /*3c70*/  @P3 FMUL R102, R102, 0.25 ;  /* 0x3e80000066663820 */ /* 0x000fe20000400000 */
[----:B------:R-:W-:Y:S01]  /*3c80*/  FSEL R117, R117, 1, P3 ;  /* 0x3f80000075757808 */ /* 0x000fe20001800000 */
[----:B------:R-:W-:Y:S01]  /*3c90*/  @!P4 FMUL R122, R122, 16777216 ;  /* 0x4b8000007a7ac820 */ /* 0x000fe20000400000 */
[----:B------:R-:W-:Y:S01]  /*3ca0*/  @!P4 FMUL R13, R13, 16777216 ;  /* 0x4b8000000d0dc820 */ /* 0x000fe20000400000 */
[----:B------:R-:W-:Y:S01]  /*3cb0*/  @!P0 FMUL R123, R123, 16777216 ;  /* 0x4b8000007b7b8820 */ /* 0x000fe20000400000 */
[----:B------:R-:W-:Y:S01]  /*3cc0*/  @!P0 FMUL R169, R169, 16777216 ;  /* 0x4b800000a9a98820 */ /* 0x000fe20000400000 */
[----:B------:R-:W-:Y:S01]  /*3cd0*/  @!P5 FMUL R135, R135, 16777216 ;  /* 0x4b8000008787d820 */ /* 0x000fe20000400000 */
[----:B------:R-:W-:Y:S01]  /*3ce0*/  @!P5 FMUL R120, R120, 16777216 ;  /* 0x4b8000007878d820 */ /* 0x000fe20000400000 */
[----:B------:R-:W-:-:S02]  /*3cf0*/  LOP3.LUT P1, RZ, R45, 0x20000000, RZ, 0xc0, !PT ;  /* 0x200000002dff7812 */ /* 0x000fc4000782c0ff */
[C---:B------:R-:W-:Y:S02]  /*3d00*/  LOP3.LUT P3, RZ, R45.reuse, 0x8000000, RZ, 0xc0, !PT ;  /* 0x080000002dff7812 */ /* 0x040fe4000786c0ff */
[C---:B------:R-:W-:Y:S02]  /*3d10*/  LOP3.LUT P2, RZ, R45.reuse, 0x40000, RZ, 0xc0, !PT ;  /* 0x000400002dff7812 */ /* 0x040fe4000784c0ff */
[C---:B------:R-:W-:Y:S02]  /*3d20*/  LOP3.LUT P4, RZ, R45.reuse, 0x20000, RZ, 0xc0, !PT ;  /* 0x000200002dff7812 */ /* 0x040fe4000788c0ff */
[C---:B------:R-:W-:Y:S02]  /*3d30*/  LOP3.LUT P0, RZ, R45.reuse, 0x10000, RZ, 0xc0, !PT ;  /* 0x000100002dff7812 */ /* 0x040fe4000780c0ff */
[----:B------:R-:W-:Y:S02]  /*3d40*/  LOP3.LUT P5, RZ, R45, 0x4000, RZ, 0xc0, !PT ;  /* 0x000040002dff7812 */ /* 0x000fe400078ac0ff */
[----:B------:R-:W-:-:S02]  /*3d50*/  P2R R51, PR, RZ, 0x40 ;  /* 0x00000040ff337803 */ /* 0x000fc40000000000 */
[----:B------:R-:W-:-:S04]  /*3d60*/  LOP3.LUT P6, RZ, R6, 0x4000, RZ, 0xc0, !PT ;  /* 0x0000400006ff7812 */ /* 0x000fc800078cc0ff */
[----:B------:R-:W-:Y:S02]  /*3d70*/  P2R R50, PR, RZ, 0x40 ;  /* 0x00000040ff327803 */ /* 0x000fe40000000000 */
[----:B------:R-:W-:Y:S01]  /*3d80*/  LOP3.LUT P6, RZ, R6, 0x10000, RZ, 0xc0, !PT ;  /* 0x0001000006ff7812 */ /* 0x000fe200078cc0ff */
[----:B------:R-:W-:-:S03]  /*3d90*/  @!P1 FMUL R121, R121, 16777216 ;  /* 0x4b80000079799820 */ /* 0x000fc60000400000 */
[----:B------:R-:W-:Y:S02]  /*3da0*/  P2R R46, PR, RZ, 0x40 ;  /* 0x00000040ff2e7803 */ /* 0x000fe40000000000 */
[----:B------:R-:W-:Y:S01]  /*3db0*/  LOP3.LUT P6, RZ, R6, 0x20000, RZ, 0xc0, !PT ;  /* 0x0002000006ff7812 */ /* 0x000fe200078cc0ff */
[----:B------:R-:W-:Y:S01]  /*3dc0*/  @!P1 FMUL R168, R168, 16777216 ;  /* 0x4b800000a8a89820 */ /* 0x000fe20000400000 */
        /* <DEDUP_REMOVED lines=37> */
[----:B------:R-:W-:Y:S01]  /*4020*/  ISETP.NE.AND P6, PT, R11, RZ, PT ;  /* 0x000000ff0b00720c */ /* 0x000fe20003fc5270 */
[----:B------:R-:W-:-:S12]  /*4030*/  @!P2 FMUL R55, R55, 16777216 ;  /* 0x4b8000003737a820 */ /* 0x000fd80000400000 */
[----:B------:R-:W-:Y:S01]  /*4040*/  @!P6 FMUL R159, R159, 16777216 ;  /* 0x4b8000009f9fe820 */ /* 0x000fe20000400000 */
[----:B------:R-:W-:Y:S01]  /*4050*/  @!P6 FMUL R157, R157, 16777216 ;  /* 0x4b8000009d9de820 */ /* 0x000fe20000400000 */
[----:B------:R-:W-:Y:S01]  /*4060*/  ISETP.NE.AND P6, PT, R45, RZ, PT ;  /* 0x000000ff2d00720c */ /* 0x000fe20003fc5270 */
[----:B------:R-:W-:Y:S01]  /*4070*/  @!P2 FMUL R28, R28, 16777216 ;  /* 0x4b8000001c1ca820 */ /* 0x000fe20000400000 */
[----:B------:R-:W-:-:S11]  /*4080*/  LOP3.LUT P2, RZ, R6, 0x40000000, RZ, 0xc0, !PT ;  /* 0x4000000006ff7812 */ /* 0x000fd6000784c0ff */
[----:B------:R-:W-:Y:S01]  /*4090*/  @!P6 FMUL R176, R176, 16777216 ;  /* 0x4b800000b0b0e820 */ /* 0x000fe20000400000 */
[----:B------:R-:W-:Y:S01]  /*40a0*/  @!P6 FMUL R151, R151, 16777216 ;  /* 0x4b8000009797e820 */ /* 0x000fe20000400000 */
[----:B------:R-:W-:Y:S01]  /*40b0*/  ISETP.NE.AND P6, PT, R46, RZ, PT ;  /* 0x000000ff2e00720c */ /* 0x000fe20003fc5270 */
[----:B------:R-:W-:Y:S01]  /*40c0*/  @!P2 FMUL R64, R64, 16777216 ;  /* 0x4b8000004040a820 */ /* 0x000fe20000400000 */
[----:B------:R-:W-:Y:S01]  /*40d0*/  @!P2 FMUL R23, R23, 16777216 ;  /* 0x4b8000001717a820 */ /* 0x000fe20000400000 */
[C---:B------:R-:W-:Y:S01]  /*40e0*/  LOP3.LUT P2, RZ, R6.reuse, 0x2000000, RZ, 0xc0, !PT ;  /* 0x0200000006ff7812 */ /* 0x040fe2000784c0ff */
[----:B------:R-:W-:Y:S01]  /*40f0*/  @!P4 FMUL R29, R29, 16777216 ;  /* 0x4b8000001d1dc820 */ /* 0x000fe20000400000 */
[----:B------:R-:W-:Y:S01]  /*4100*/  @!P4 FMUL R35, R35, 16777216 ;  /* 0x4b8000002323c820 */ /* 0x000fe20000400000 */
[----:B------:R-:W-:-:S07]  /*4110*/  LOP3.LUT P4, RZ, R6, 0x20000000, RZ, 0xc0, !PT ;  /* 0x2000000006ff7812 */ /* 0x000fce000788c0ff */
[----:B------:R-:W-:Y:S01]  /*4120*/  @!P6 FMUL R178, R178, 16777216 ;  /* 0x4b800000b2b2e820 */ /* 0x000fe20000400000 */
[----:B------:R-:W-:Y:S01]  /*4130*/  @!P6 FMUL R188, R188, 16777216 ;  /* 0x4b800000bcbce820 */ /* 0x000fe20000400000 */
[----:B------:R-:W-:Y:S01]  /*4140*/  ISETP.NE.AND P6, PT, R50, RZ, PT ;  /* 0x000000ff3200720c */ /* 0x000fe20003fc5270 */
[----:B------:R-:W-:Y:S01]  /*4150*/  @!P5 FMUL R34, R34, 16777216 ;  /* 0x4b8000002222d820 */ /* 0x000fe20000400000 */
[----:B------:R-:W-:Y:S01]  /*4160*/  @!P5 FMUL R31, R31, 16777216 ;  /* 0x4b8000001f1fd820 */ /* 0x000fe20000400000 */
[----:B------:R-:W-:Y:S01]  /*4170*/  LOP3.LUT P5, RZ, R6, 0x4000000, RZ, 0xc0, !PT ;  /* 0x0400000006ff7812 */ /* 0x000fe200078ac0ff */
[----:B------:R-:W-:Y:S01]  /*4180*/  @!P1 FMUL R68, R68, 16777216 ;  /* 0x4b80000044449820 */ /* 0x000fe20000400000 */
[----:B------:R-:W-:Y:S01]  /*4190*/  @!P1 FMUL R152, R152, 16777216 ;  /* 0x4b80000098989820 */ /* 0x000fe20000400000 */
[----:B------:R-:W-:Y:S01]  /*41a0*/  @!P3 FMUL R53, R53, 16777216 ;  /* 0x4b8000003535b820 */ /* 0x000fe20000400000 */
[----:B------:R-:W-:Y:S01]  /*41b0*/  @!P3 FMUL R154, R154, 16777216 ;  /* 0x4b8000009a9ab820 */ /* 0x000fe20000400000 */
[----:B------:R-:W-:Y:S01]  /*41c0*/  @!P2 FMUL R88, R88, 16777216 ;  /* 0x4b8000005858a820 */ /* 0x000fe20000400000 */
[----:B------:R-:W-:Y:S01]  /*41d0*/  @!P2 FMUL R187, R187, 16777216 ;  /* 0x4b800000bbbba820 */ /* 0x000fe20000400000 */
[C---:B------:R-:W-:Y:S01]  /*41e0*/  LOP3.LUT P1, RZ, R6.reuse, 0x80000000, RZ, 0xc0, !PT ;  /* 0x8000000006ff7812 */ /* 0x040fe2000782c0ff */
[----:B------:R-:W-:Y:S01]  /*41f0*/  @!P0 FMUL R33, R33, 16777216 ;  /* 0x4b80000021218820 */ /* 0x000fe20000400000 */
[----:B------:R-:W-:Y:S01]  /*4200*/  LOP3.LUT P3, RZ, R6, 0x10000000, RZ, 0xc0, !PT ;  /* 0x1000000006ff7812 */ /* 0x000fe2000786c0ff */
[----:B------:R-:W-:Y:S01]  /*4210*/  @!P0 FMUL R30, R30, 16777216 ;  /* 0x4b8000001e1e8820 */ /* 0x000fe20000400000 */
[C---:B------:R-:W-:Y:S01]  /*4220*/  LOP3.LUT P2, RZ, R6.reuse, 0x100, RZ, 0xc0, !PT ;  /* 0x0000010006ff7812 */ /* 0x040fe2000784c0ff */
[----:B------:R-:W-:Y:S01]  /*4230*/  @!P6 FMUL R179, R179, 16777216 ;  /* 0x4b800000b3b3e820 */ /* 0x000fe20000400000 */
[----:B------:R-:W-:Y:S01]  /*4240*/  @!P6 FMUL R189, R189, 16777216 ;  /* 0x4b800000bdbde820 */ /* 0x000fe20000400000 */
[----:B------:R-:W-:-:S02]  /*4250*/  LOP3.LUT P0, RZ, R6, 0x8000000, RZ, 0xc0, !PT ;  /* 0x0800000006ff7812 */ /* 0x000fc4000780c0ff */
[----:B------:R-:W-:Y:S01]  /*4260*/  ISETP.NE.AND P6, PT, R51, RZ, PT ;  /* 0x000000ff3300720c */ /* 0x000fe20003fc5270 */
[----:B------:R-:W-:Y:S01]  /*4270*/  @!P4 FMUL R66, R66, 16777216 ;  /* 0x4b8000004242c820 */ /* 0x000fe20000400000 */
[----:B------:R-:W-:Y:S01]  /*4280*/  @!P4 FMUL R65, R65, 16777216 ;  /* 0x4b8000004141c820 */ /* 0x000fe20000400000 */
[----:B------:R-:W-:Y:S01]  /*4290*/  LOP3.LUT P4, RZ, R6, 0x1000000, RZ, 0xc0, !PT ;  /* 0x0100000006ff7812 */ /* 0x000fe2000788c0ff */
        /* <DEDUP_REMOVED lines=9> */
[----:B------:R-:W-:Y:S01]  /*4330*/  LOP3.LUT P1, RZ, R6, 0x800, RZ, 0xc0, !PT ;  /* 0x0000080006ff7812 */ /* 0x000fe2000782c0ff */
[----:B------:R-:W-:Y:S01]  /*4340*/  @!P0 FMUL R84, R84, 16777216 ;  /* 0x4b80000054548820 */ /* 0x000fe20000400000 */
[----:B------:R-:W-:Y:S01]  /*4350*/  LOP3.LUT P3, RZ, R6, 0x400, RZ, 0xc0, !PT ;  /* 0x0000040006ff7812 */ /* 0x000fe2000786c0ff */
[----:B------:R-:W-:Y:S01]  /*4360*/  @!P0 FMUL R199, R199, 16777216 ;  /* 0x4b800000c7c78820 */ /* 0x000fe20000400000 */
[----:B------:R-:W-:Y:S01]  /*4370*/  ISETP.NE.AND P2, PT, R2, RZ, PT ;  /* 0x000000ff0200720c */ /* 0x000fe20003f45270 */
[----:B------:R-:W-:Y:S01]  /*4380*/  @!P6 FMUL R180, R180, 16777216 ;  /* 0x4b800000b4b4e820 */ /* 0x000fe20000400000 */
[----:B------:R-:W-:Y:S01]  /*4390*/  @!P6 FMUL R190, R190, 16777216 ;  /* 0x4b800000bebee820 */ /* 0x000fe20000400000 */
[----:B------:R-:W-:Y:S01]  /*43a0*/  IMAD.SHL.U32 R2, R106, 0x10, RZ ;  /* 0x000000106a027824 */ /* 0x000fe200078e00ff */
[----:B------:R-:W-:-:S02]  /*43b0*/  LOP3.LUT P0, RZ, R6, 0x800000, RZ, 0xc0, !PT ;  /* 0x0080000006ff7812 */ /* 0x000fc4000780c0ff */
[----:B------:R-:W-:Y:S01]  /*43c0*/  ISETP.NE.AND P6, PT, R59, RZ, PT ;  /* 0x000000ff3b00720c */ /* 0x000fe20003fc5270 */
[----:B------:R-:W-:Y:S01]  /*43d0*/  @!P4 FMUL R89, R89, 16777216 ;  /* 0x4b8000005959c820 */ /* 0x000fe20000400000 */
[----:B------:R-:W-:Y:S01]  /*43e0*/  @!P4 FMUL R167, R167, 16777216 ;  /* 0x4b800000a7a7c820 */ /* 0x000fe20000400000 */
[----:B------:R-:W-:Y:S01]  /*43f0*/  LOP3.LUT R2, R2, 0xf0, RZ, 0xc0, !PT ;  /* 0x000000f002027812 */ /* 0x000fe200078ec0ff */
[----:B------:R-:W-:Y:S01]  /*4400*/  @!P5 FMUL R87, R87, 16777216 ;  /* 0x4b8000005757d820 */ /* 0x000fe20000400000 */
[----:B------:R-:W-:Y:S01]  /*4410*/  LOP3.LUT P4, RZ, R6, 0x80, RZ, 0xc0, !PT ;  /* 0x0000008006ff7812 */ /* 0x000fe2000788c0ff */
[----:B------:R-:W-:Y:S01]  /*4420*/  @!P5 FMUL R160, R160, 16777216 ;  /* 0x4b800000a0a0d820 */ /* 0x000fe20000400000 */
[----:B------:R-:W-:Y:S02]  /*4430*/  ISETP.NE.AND P5, PT, R3, RZ, PT ;  /* 0x000000ff0300720c */ /* 0x000fe40003fa5270 */
[----:B------:R-:W-:Y:S02]  /*4440*/  PRMT R2, R2, 0x6540, R105 ;  /* 0x0000654002027816 */ /* 0x000fe40000000069 */
[----:B------:R-:W-:Y:S01]  /*4450*/  SHF.R.S32.HI R7, RZ, 0x1f, R7 ;  /* 0x0000001fff077819 */ /* 0x000fe20000011407 */
[----:B------:R-:W-:Y:S01]  /*4460*/  @!P1 FMUL R83, R83, 16777216 ;  /* 0x4b80000053539820 */ /* 0x000fe20000400000 */
[----:B------:R-:W-:Y:S01]  /*4470*/  @!P1 FMUL R166, R166, 16777216 ;  /* 0x4b800000a6a69820 */ /* 0x000fe20000400000 */
[----:B------:R-:W-:Y:S01]  /*4480*/  @!P3 FMUL R82, R82, 16777216 ;  /* 0x4b8000005252b820 */ /* 0x000fe20000400000 */
[----:B------:R-:W-:Y:S01]  /*4490*/  @!P3 FMUL R164, R164, 16777216 ;  /* 0x4b800000a4a4b820 */ /* 0x000fe20000400000 */
[----:B------:R-:W-:Y:S01]  /*44a0*/  ISETP.NE.AND P1, PT, R62, RZ, PT ;  /* 0x000000ff3e00720c */ /* 0x000fe20003f25270 */
[----:B------:R-:W-:Y:S01]  /*44b0*/  @!P0 FMUL R92, R92, 16777216 ;  /* 0x4b8000005c5c8820 */ /* 0x000fe20000400000 */
[----:B------:R-:W-:Y:S01]  /*44c0*/  ISETP.NE.AND P3, PT, R63, RZ, PT ;  /* 0x000000ff3f00720c */ /* 0x000fe20003f65270 */
[----:B------:R-:W-:Y:S01]  /*44d0*/  @!P0 FMUL R165, R165, 16777216 ;  /* 0x4b800000a5a58820 */ /* 0x000fe20000400000 */
[----:B------:R-:W-:Y:S01]  /*44e0*/  LEA.HI R2, R7, R2, RZ, 0x9 ;  /* 0x0000000207027211 */ /* 0x000fe200078f48ff */
[----:B------:R-:W-:Y:S01]  /*44f0*/  @!P6 FMUL R194, R194, 16777216 ;  /* 0x4b800000c2c2e820 */ /* 0x000fe20000400000 */
[----:B------:R-:W-:Y:S01]  /*4500*/  @!P6 FMUL R191, R191, 16777216 ;  /* 0x4b800000bfbfe820 */ /* 0x000fe20000400000 */
[----:B------:R-:W0:Y:S01]  /*4510*/  LDC.64 R62, c[0x0][0x290] ;  /* 0x0000a400ff3e7b82 */ /* 0x000e220000000a00 */
[----:B------:R-:W-:-:S02]  /*4520*/  LOP3.LUT P0, RZ, R6, 0x40, RZ, 0xc0, !PT ;  /* 0x0000004006ff7812 */ /* 0x000fc4000780c0ff */
[----:B------:R-:W-:Y:S02]  /*4530*/  ISETP.NE.AND P6, PT, R61, RZ, PT ;  /* 0x000000ff3d00720c */ /* 0x000fe40003fc5270 */
[----:B------:R-:W-:Y:S02]  /*4540*/  LOP3.LUT R3, R104, R44, RZ, 0xfc, !PT ;  /* 0x0000002c68037212 */ /* 0x000fe400078efcff */
[----:B------:R-:W-:Y:S01]  /*4550*/  SHF.R.S32.HI R2, RZ, 0x9, R2 ;  /* 0x00000009ff027819 */ /* 0x000fe20000011402 */
[----:B------:R-:W-:Y:S01]  /*4560*/  @!P4 FMUL R91, R91, 16777216 ;  /* 0x4b8000005b5bc820 */ /* 0x000fe20000400000 */
[----:B------:R-:W-:Y:S01]  /*4570*/  @!P4 FMUL R147, R147, 16777216 ;  /* 0x4b8000009393c820 */ /* 0x000fe20000400000 */
[----:B------:R-:W-:Y:S01]  /*4580*/  ISETP.NE.AND P4, PT, R54, RZ, PT ;  /* 0x000000ff3600720c */ /* 0x000fe20003f85270 */
[----:B------:R-:W-:Y:S01]  /*4590*/  @!P5 FMUL R99, R99, 16777216 ;  /* 0x4b8000006363d820 */ /* 0x000fe20000400000 */
[----:B------:R-:W-:Y:S01]  /*45a0*/  @!P5 FMUL R112, R112, 16777216 ;  /* 0x4b8000007070d820 */ /* 0x000fe20000400000 */
[----:B------:R-:W-:Y:S01]  /*45b0*/  IMAD.SHL.U32 R54, R200, 0x40, RZ ;  /* 0x00000040c8367824 */ /* 0x000fe200078e00ff */
[----:B------:R-:W-:Y:S01]  /*45c0*/  ISETP.NE.AND P5, PT, R48, RZ, PT ;  /* 0x000000ff3000720c */ /* 0x000fe20003fa5270 */
[----:B------:R-:W-:-:S02]  /*45d0*/  IMAD R74, R2, 0x19, R3 ;  /* 0x00000019024a7824 */ /* 0x000fc400078e0203 */
[----:B------:R-:W-:Y:S02]  /*45e0*/  IMAD.SHL.U32 R200, R200, 0x100, RZ ;  /* 0x00000100c8c87824 */ /* 0x000fe400078e00ff */
[----:B------:R-:W-:Y:S01]  /*45f0*/  @!P2 FMUL R100, R100, 16777216 ;  /* 0x4b8000006464a820 */ /* 0x000fe20000400000 */
[----:B------:R-:W-:Y:S02]  /*4600*/  IMAD.SHL.U32 R74, R74, 0x40, RZ ;  /* 0x000000404a4a7824 */ /* 0x000fe400078e00ff */
[----:B------:R-:W-:Y:S01]  /*4610*/  @!P2 FMUL R103, R103, 16777216 ;  /* 0x4b8000006767a820 */ /* 0x000fe20000400000 */
[C---:B------:R-:W-:Y:S01]  /*4620*/  IMAD.IADD R2, R170.reuse, 0x1, R54 ;  /* 0x00000001aa027824 */ /* 0x040fe200078e0236 */
[----:B------:R-:W-:Y:S01]  /*4630*/  IADD3 R3, R170, -0x80, R200 ;  /* 0xffffff80aa037810 */ /* 0x000fe20007ffe0c8 */
[----:B------:R-:W-:Y:S01]  /*4640*/  @!P0 FMUL R90, R90, 16777216 ;  /* 0x4b8000005a5a8820 */ /* 0x000fe20000400000 */
[----:B------:R-:W-:Y:S01]  /*4650*/  @!P0 FMUL R148, R148, 16777216 ;  /* 0x4b80000094948820 */ /* 0x000fe20000400000 */
[----:B------:R-:W-:Y:S01]  /*4660*/  ISETP.NE.AND P2, PT, R49, RZ, PT ;  /* 0x000000ff3100720c */ /* 0x000fe20003f45270 */
[----:B------:R-:W-:Y:S01]  /*4670*/  @!P6 FMUL R102, R102, 16777216 ;  /* 0x4b8000006666e820 */ /* 0x000fe20000400000 */
[----:B------:R-:W-:Y:S01]  /*4680*/  @!P6 FMUL R117, R117, 16777216 ;  /* 0x4b8000007575e820 */ /* 0x000fe20000400000 */
[----:B------:R-:W-:Y:S01]  /*4690*/  ISETP.NE.AND P0, PT, R58, RZ, PT ;  /* 0x000000ff3a00720c */ /* 0x000fe20003f05270 */
[----:B------:R-:W-:Y:S01]  /*46a0*/  @!P3 FMUL R98, R98, 16777216 ;  /* 0x4b8000006262b820 */ /* 0x000fe20000400000 */
[----:B------:R-:W-:Y:S01]  /*46b0*/  @!P3 FMUL R113, R113, 16777216 ;  /* 0x4b8000007171b820 */ /* 0x000fe20000400000 */
[----:B------:R-:W-:-:S02]  /*46c0*/  LOP3.LUT P6, RZ, R6, 0x8000, RZ, 0xc0, !PT ;  /* 0x0000800006ff7812 */ /* 0x000fc400078cc0ff */
[----:B------:R-:W-:Y:S02]  /*46d0*/  CS2R R48, SRZ ;  /* 0x0000000000307805 */ /* 0x000fe4000001ff00 */
[----:B------:R-:W-:Y:S02]  /*46e0*/  CS2R R50, SRZ ;  /* 0x0000000000327805 */ /* 0x000fe4000001ff00 */
[----:B------:R-:W-:Y:S01]  /*46f0*/  ISETP.NE.AND P3, PT, R47, RZ, PT ;  /* 0x000000ff2f00720c */ /* 0x000fe20003f65270 */
[C---:B------:R-:W-:Y:S01]  /*4700*/  IMAD.WIDE R6, R170.reuse, 0x4, R140 ;  /* 0x00000004aa067825 */ /* 0x040fe200078e028c */
[----:B------:R-:W-:Y:S02]  /*4710*/  CS2R R44, SRZ ;  /* 0x00000000002c7805 */ /* 0x000fe4000001ff00 */
[----:B------:R-:W-:Y:S01]  /*4720*/  CS2R R46, SRZ ;  /* 0x00000000002e7805 */ /* 0x000fe2000001ff00 */
[----:B------:R-:W-:Y:S02]  /*4730*/  IMAD.IADD R10, R170, 0x1, R74 ;  /* 0x00000001aa0a7824 */ /* 0x000fe400078e024a */
[----:B------:R-:W-:Y:S01]  /*4740*/  @!P4 FMUL R101, R101, 16777216 ;  /* 0x4b8000006565c820 */ /* 0x000fe20000400000 */
[----:B------:R-:W-:-:S02]  /*4750*/  VIADD R8, R2, 0xfffffe80 ;  /* 0xfffffe8002087836 */ /* 0x000fc40000000000 */
[----:B------:R-:W-:Y:S01]  /*4760*/  @!P4 FMUL R150, R150, 16777216 ;  /* 0x4b8000009696c820 */ /* 0x000fe20000400000 */
[----:B------:R-:W-:Y:S01]  /*4770*/  IMAD.WIDE R2, R3, 0x4, R222 ;  /* 0x0000000403027825 */ /* 0x000fe200078e02de */
[----:B------:R1:W2:Y:S01]  /*4780*/  @P5 LDG.E.EL.128 R48, desc[UR8][R6.64+-0x200] ;  /* 0xfffe000806305981 */ /* 0x0002a2000c2e1d00 */
[----:B------:R-:W-:Y:S02]  /*4790*/  ISETP.NE.AND P4, PT, R56, RZ, PT ;  /* 0x000000ff3800720c */ /* 0x000fe40003f85270 */
[----:B------:R-:W-:Y:S01]  /*47a0*/  VIADD R10, R10, 0xfffffe40 ;  /* 0xfffffe400a0a7836 */ /* 0x000fe20000000000 */
[----:B------:R0:W3:Y:S01]  /*47b0*/  @P5 LDG.E.EL.128 R44, desc[UR8][R2.64] ;  /* 0x00000008022c5981 */ /* 0x0000e2000c2e1d00 */
[----:B------:R-:W-:Y:S02]  /*47c0*/  CS2R R108, SRZ ;  /* 0x00000000006c7805 */ /* 0x000fe4000001ff00 */
[----:B------:R-:W-:Y:S01]  /*47d0*/  CS2R R110, SRZ ;  /* 0x00000000006e7805 */ /* 0x000fe2000001ff00 */
[----:B------:R-:W-:Y:S01]  /*47e0*/  @!P0 FMUL R94, R94, 16777216 ;  /* 0x4b8000005e5e8820 */ /* 0x000fe20000400000 */
[----:B------:R-:W-:Y:S01]  /*47f0*/  @!P0 FMUL R149, R149, 16777216 ;  /* 0x4b80000095958820 */ /* 0x000fe20000400000 */
[----:B------:R-:W-:Y:S01]  /*4800*/  ISETP.NE.AND P0, PT, R57, RZ, PT ;  /* 0x000000ff3900720c */ /* 0x000fe20003f05270 */
[----:B-1----:R1:W-:Y:S01]  /*4810*/  MUFU.RCP R7, R60 ;  /* 0x0000003c00077308 */ /* 0x0023e20000001000 */
[----:B0-----:R-:W-:Y:S01]  /*4820*/  IMAD.WIDE R2, R10, 0x4, R62 ;  /* 0x000000040a027825 */ /* 0x001fe200078e023e */
[----:B------:R-:W-:-:S02]  /*4830*/  CS2R R62, SRZ ;  /* 0x00000000003e7805 */ /* 0x000fc4000001ff00 */
[----:B------:R-:W-:Y:S02]  /*4840*/  CS2R R56, SRZ ;  /* 0x0000000000387805 */ /* 0x000fe4000001ff00 */
[----:B------:R-:W-:Y:S01]  /*4850*/  CS2R R58, SRZ ;  /* 0x00000000003a7805 */ /* 0x000fe2000001ff00 */
[----:B------:R0:W4:Y:S01]  /*4860*/  @P1 LDG.E.EL.128 R108, desc[UR8][R2.64] ;  /* 0x00000008026c1981 */ /* 0x000122000c2e1d00 */
[----:B-1----:R-:W-:Y:S01]  /*4870*/  CS2R R60, SRZ ;  /* 0x00000000003c7805 */ /* 0x002fe2000001ff00 */
[----:B------:R-:W-:-:S05]  /*4880*/  IMAD.WIDE R8, R8, 0x4, R138 ;  /* 0x0000000408087825 */ /* 0x000fca00078e028a */
[----:B------:R1:W5:Y:S01]  /*4890*/  @P4 LDG.E.EL.128 R56, desc[UR8][R8.64] ;  /* 0x0000000808384981 */ /* 0x000362000c2e1d00 */
[----:B0-----:R-:W-:-:S05]  /*48a0*/  IMAD.WIDE R2, R170, 0x4, R136 ;  /* 0x00000004aa027825 */ /* 0x001fca00078e0288 */
[----:B------:R0:W2:Y:S01]  /*48b0*/  @P4 LDG.E.EL.128 R60, desc[UR8][R2.64+-0x600] ;  /* 0xfffa0008023c4981 */ /* 0x0000a2000c2e1d00 */
[----:B-1----:R-:W0:Y:S01]  /*48c0*/  LDC.64 R8, c[0x0][0x298] ;  /* 0x0000a600ff087b82 */ /* 0x002e220000000a00 */
[----:B------:R-:W-:Y:S02]  /*48d0*/  CS2R R104, SRZ ;  /* 0x0000000000687805 */ /* 0x000fe4000001ff00 */
[----:B------:R-:W-:Y:S01]  /*48e0*/  CS2R R106, SRZ ;  /* 0x00000000006a7805 */ /* 0x000fe2000001ff00 */
[----:B------:R-:W1:Y:S01]  /*48f0*/  MUFU.RCP R6, R123 ;  /* 0x0000007b00067308 */ /* 0x000e620000001000 */
[----:B0-----:R-:W-:-:S05]  /*4900*/  IMAD.WIDE R2, R170, 0x4, R8 ;  /* 0x00000004aa027825 */ /* 0x001fca00078e0208 */
[----:B------:R0:W2:Y:S01]  /*4910*/  @P1 LDG.E.EL.128 R104, desc[UR8][R2.64+-0x700] ;  /* 0xfff9000802681981 */ /* 0x0000a2000c2e1d00 */
[----:B-1----:R-:W-:Y:S02]  /*4920*/  FMUL R169, R6, R169 ;  /* 0x000000a906a97220 */ /* 0x002fe40000400000 */
[----:B------:R-:W1:Y:S01]  /*4930*/  MUFU.RCP R6, R130 ;  /* 0x0000008200067308 */ /* 0x000e620000001000 */
[----:B------:R-:W-:-:S07]  /*4940*/  IADD3 R9, R171, -0x80, R200 ;  /* 0xffffff80ab097810 */ /* 0x000fce0007ffe0c8 */
[----:B------:R-:W0:Y:S08]  /*4950*/  MUFU.RCP R122, R122 ;  /* 0x0000007a007a7308 */ /* 0x000e300000001000 */
[----:B------:R-:W1:Y:S08]  /*4960*/  MUFU.RCP R121, R121 ;  /* 0x0000007900797308 */ /* 0x000e700000001000 */
[----:B------:R-:W1:Y:S01]  /*4970*/  MUFU.RCP R11, R135 ;  /* 0x00000087000b7308 */ /* 0x000e620000001000 */
[----:B------:R-:W-:Y:S01]  /*4980*/  FMUL R7, R7, R124 ;  /* 0x0000007c07077220 */ /* 0x000fe20000400000 */
[----:B------:R-:W-:-:S02]  /*4990*/  CS2R R124, SRZ ;  /* 0x00000000007c7805 */ /* 0x000fc4000001ff00 */
[----:B------:R-:W-:Y:S01]  /*49a0*/  CS2R R126, SRZ ;  /* 0x00000000007e7805 */ /* 0x000fe2000001ff00 */
[----:B0-----:R-:W-:-:S04]  /*49b0*/  IMAD.WIDE R2, R9, 0x4, R222 ;  /* 0x0000000409027825 */ /* 0x001fc800078e02de */
[----:B-1----:R-:W-:Y:S01]  /*49c0*/  FMUL R6, R6, R81 ;  /* 0x0000005106067220 */ /* 0x002fe20000400000 */
[----:B------:R-:W-:Y:S01]  /*49d0*/  FMUL R13, R122, R13 ;  /* 0x0000000d7a0d7220 */ /* 0x000fe20000400000 */
[----:B------:R-:W-:Y:S01]  /*49e0*/  FMUL R168, R121, R168 ;  /* 0x000000a879a87220 */ /* 0x000fe20000400000 */
[----:B------:R-:W-:Y:S01]  /*49f0*/  IMAD.IADD R81, R171, 0x1, R54 ;  /* 0x00000001ab517824 */ /* 0x000fe200078e0236 */
[----:B------:R0:W4:Y:S01]  /*4a00*/  @P5 LDG.E.EL.128 R124, desc[UR8][R2.64] ;  /* 0x00000008027c5981 */ /* 0x000122000c2e1d00 */
[----:B------:R-:W-:Y:S02]  /*4a10*/  CS2R R122, SRZ ;  /* 0x00000000007a7805 */ /* 0x000fe4000001ff00 */
[----:B------:R-:W-:Y:S02]  /*4a20*/  VIADD R81, R81, 0xfffffe80 ;  /* 0xfffffe8051517836 */ /* 0x000fe40000000000 */
[----:B------:R-:W-:Y:S01]  /*4a30*/  FMUL R11, R11, R120 ;  /* 0x000000780b0b7220 */ /* 0x000fe20000400000 */
[----:B------:R-:W-:Y:S01]  /*4a40*/  CS2R R120, SRZ ;  /* 0x0000000000787805 */ /* 0x000fe2000001ff00 */
[----:B0-----:R-:W-:Y:S01]  /*4a50*/  IMAD.WIDE R2, R171, 0x4, R140 ;  /* 0x00000004ab027825 */ /* 0x001fe200078e028c */
[----:B------:R-:W-:Y:S04]  /*4a60*/  MUFU.RCP R80, R80 ;  /* 0x0000005000507308 */ /* 0x000fe80000001000 */
[----:B------:R0:W4:Y:S04]  /*4a70*/  @P5 LDG.E.EL.128 R120, desc[UR8][R2.64+-0x200] ;  /* 0xfffe000802785981 */ /* 0x000128000c2e1d00 */
[----:B------:R-:W-:Y:S01]  /*4a80*/  MUFU.RCP R77, R77 ;  /* 0x0000004d004d7308 */ /* 0x000fe20000001000 */
[----:B0-----:R-:W-:-:S07]  /*4a90*/  IMAD.WIDE R2, R81, 0x4, R138 ;  /* 0x0000000451027825 */ /* 0x001fce00078e028a */
[----:B------:R-:W0:Y:S08]  /*4aa0*/  MUFU.RCP R81, R78 ;  /* 0x0000004e00517308 */ /* 0x000e300000001000 */
[----:B------:R-:W1:Y:S08]  /*4ab0*/  MUFU.RCP R132, R132 ;  /* 0x0000008400847308 */ /* 0x000e700000001000 */
[----:B------:R-:W0:Y:S08]  /*4ac0*/  MUFU.RCP R131, R131 ;  /* 0x0000008300837308 */ /* 0x000e300000001000 */
[----:B------:R-:W1:Y:S08]  /*4ad0*/  MUFU.RCP R79, R79 ;  /* 0x0000004f004f7308 */ /* 0x000e700000001000 */
[----:B------:R-:W1:Y:S01]  /*4ae0*/  MUFU.RCP R78, R73 ;  /* 0x00000049004e7308 */ /* 0x000e620000001000 */
[----:B0-----:R-:W-:-:S07]  /*4af0*/  FMUL R18, R81, R18 ;  /* 0x0000001251127220 */ /* 0x001fce0000400000 */
[----:B------:R-:W0:Y:S01]  /*4b00*/  MUFU.RCP R133, R133 ;  /* 0x0000008500857308 */ /* 0x000e220000001000 */
[----:B------:R-:W-:Y:S01]  /*4b10*/  FMUL R19, R80, R19 ;  /* 0x0000001350137220 */ /* 0x000fe20000400000 */
[----:B------:R-:W-:Y:S01]  /*4b20*/  FMUL R12, R77, R12 ;  /* 0x0000000c4d0c7220 */ /* 0x000fe20000400000 */
[----:B------:R-:W0:Y:S01]  /*4b30*/  LDC.64 R80, c[0x0][0x290] ;  /* 0x0000a400ff507b82 */ /* 0x000e220000000a00 */
[----:B-1----:R-:W-:Y:S01]  /*4b40*/  FMUL R9, R132, R129 ;  /* 0x0000008184097220 */ /* 0x002fe20000400000 */
[----:B------:R-:W-:Y:S01]  /*4b50*/  FMUL R8, R131, R128 ;  /* 0x0000008083087220 */ /* 0x000fe20000400000 */
[----:B------:R-:W-:Y:S02]  /*4b60*/  CS2R R128, SRZ ;  /* 0x0000000000807805 */ /* 0x000fe4000001ff00 */
[----:B------:R-:W1:Y:S01]  /*4b70*/  MUFU.RCP R77, R20 ;  /* 0x00000014004d7308 */ /* 0x000e620000001000 */
[----:B------:R-:W-:Y:S01]  /*4b80*/  CS2R R130, SRZ ;  /* 0x0000000000827805 */ /* 0x000fe2000001ff00 */
[----:B------:R-:W-:Y:S01]  /*4b90*/  FMUL R14, R79, R14 ;  /* 0x0000000e4f0e7220 */ /* 0x000fe20000400000 */
[----:B------:R-:W-:-:S02]  /*4ba0*/  FMUL R17, R78, R17 ;  /* 0x000000114e117220 */ /* 0x000fc40000400000 */
[----:B------:R-:W0:Y:S02]  /*4bb0*/  LDC.64 R78, c[0x0][0x298] ;  /* 0x0000a600ff4e7b82 */ /* 0x000e240000000a00 */
[----:B0-----:R-:W-:Y:S01]  /*4bc0*/  FMUL R10, R133, R134 ;  /* 0x00000086850a7220 */ /* 0x001fe20000400000 */
[----:B------:R0:W4:Y:S01]  /*4bd0*/  @P4 LDG.E.EL.128 R128, desc[UR8][R2.64] ;  /* 0x0000000802804981 */ /* 0x000122000c2e1d00 */
[----:B------:R-:W-:Y:S02]  /*4be0*/  CS2R R132, SRZ ;  /* 0x0000000000847805 */ /* 0x000fe4000001ff00 */
[----:B------:R-:W-:Y:S01]  /*4bf0*/  CS2R R134, SRZ ;  /* 0x0000000000867805 */ /* 0x000fe2000001ff00 */
[----:B------:R-:W0:Y:S02]  /*4c00*/  MUFU.RCP R21, R21 ;  /* 0x0000001500157308 */ /* 0x000e240000001000 */
[----:B0-----:R-:W-:-:S05]  /*4c10*/  IMAD.WIDE R2, R171, 0x4, R136 ;  /* 0x00000004ab027825 */ /* 0x001fca00078e0288 */
[----:B------:R1:W4:Y:S01]  /*4c20*/  @P4 LDG.E.EL.128 R132, desc[UR8][R2.64+-0x600] ;  /* 0xfffa000802844981 */ /* 0x000322000c2e1d00 */
[----:B------:R-:W-:Y:S02]  /*4c30*/  CS2R R136, SRZ ;  /* 0x0000000000887805 */ /* 0x000fe4000001ff00 */
[----:B------:R-:W-:Y:S01]  /*4c40*/  CS2R R138, SRZ ;  /* 0x00000000008a7805 */ /* 0x000fe2000001ff00 */
[----:B-1----:R-:W-:Y:S01]  /*4c50*/  FMUL R2, R77, R76 ;  /* 0x0000004c4d027220 */ /* 0x002fe20000400000 */
[----:B------:R-:W-:Y:S02]  /*4c60*/  IMAD.IADD R76, R171, 0x1, R74 ;  /* 0x00000001ab4c7824 */ /* 0x000fe400078e024a */
[----:B------:R-:W-:Y:S02]  /*4c70*/  FMUL R16, R21, R16 ;  /* 0x0000001015107220 */ /* 0x000fe40000400000 */
[----:B------:R-:W-:-:S04]  /*4c80*/  VIADD R76, R76, 0xfffffe40 ;  /* 0xfffffe404c4c7836 */ /* 0x000fc80000000000 */
[----:B------:R-:W-:Y:S01]  /*4c90*/  IMAD.WIDE R20, R76, 0x4, R80 ;  /* 0x000000044c147825 */ /* 0x000fe200078e0250 */
[----:B------:R-:W0:Y:S04]  /*4ca0*/  MUFU.RCP R53, R53 ;  /* 0x0000003500357308 */ /* 0x000e280000001000 */
[----:B------:R1:W4:Y:S04]  /*4cb0*/  @P1 LDG.E.EL.128 R136, desc[UR8][R20.64] ;  /* 0x0000000814881981 */ /* 0x000328000c2e1d00 */
[----:B------:R-:W0:Y:S01]  /*4cc0*/  MUFU.RCP R3, R68 ;  /* 0x0000004400037308 */ /* 0x000e220000001000 */
[----:B-1----:R-:W-:-:S02]  /*4cd0*/  IMAD.WIDE R20, R171, 0x4, R78 ;  /* 0x00000004ab147825 */ /* 0x002fc400078e024e */
[----:B------:R-:W1:Y:S05]  /*4ce0*/  LDC.64 R78, c[0x0][0x248] ;  /* 0x00009200ff4e7b82 */ /* 0x000e6a0000000a00 */
[----:B------:R-:W0:Y:S08]  /*4cf0*/  MUFU.RCP R68, R29 ;  /* 0x0000001d00447308 */ /* 0x000e300000001000 */
[----:B------:R-:W0:Y:S08]  /*4d00*/  MUFU.RCP R33, R33 ;  /* 0x0000002100217308 */ /* 0x000e300000001000 */
[----:B------:R-:W3:Y:S08]  /*4d10*/  MUFU.RCP R34, R34 ;  /* 0x0000002200227308 */ /* 0x000ef00000001000 */
[----:B------:R-:W1:Y:S01]  /*4d20*/  MUFU.RCP R76, R69 ;  /* 0x00000045004c7308 */ /* 0x000e620000001000 */
[----:B------:R-:W-:-:S02]  /*4d30*/  CS2R R140, SRZ ;  /* 0x00000000008c7805 */ /* 0x000fc4000001ff00 */
[----:B------:R-:W-:Y:S01]  /*4d40*/  CS2R R142, SRZ ;  /* 0x00000000008e7805 */ /* 0x000fe2000001ff00 */
[----:B0-----:R-:W-:Y:S01]  /*4d50*/  FMUL R154, R53, R154 ;  /* 0x0000009a359a7220 */ /* 0x001fe20000400000 */
[--C-:B------:R-:W-:Y:S01]  /*4d60*/  IADD3 R53, R184, -0x80, R200.reuse ;  /* 0xffffff80b8357810 */ /* 0x100fe20007ffe0c8 */
[----:B------:R-:W-:Y:S01]  /*4d70*/  FMUL R152, R3, R152 ;  /* 0x0000009803987220 */ /* 0x000fe20000400000 */
[----:B------:R-:W-:Y:S01]  /*4d80*/  FMUL R29, R68, R35 ;  /* 0x00000023441d7220 */ /* 0x000fe20000400000 */
[----:B------:R-:W-:Y:S01]  /*4d90*/  FMUL R30, R33, R30 ;  /* 0x0000001e211e7220 */ /* 0x000fe20000400000 */
[----:B---3--:R-:W-:Y:S01]  /*4da0*/  FMUL R31, R34, R31 ;  /* 0x0000001f221f7220 */ /* 0x008fe20000400000 */
[----:B------:R-:W-:Y:S01]  /*4db0*/  IMAD.IADD R3, R32, 0x1, R200 ;  /* 0x0000000120037824 */ /* 0x000fe200078e02c8 */
[----:B------:R0:W3:Y:S01]  /*4dc0*/  @P1 LDG.E.EL.128 R140, desc[UR8][R20.64+-0x700] ;  /* 0xfff90008148c1981 */ /* 0x0000e2000c2e1d00 */
[----:B------:R-:W-:Y:S02]  /*4dd0*/  CS2R R32, SRZ ;  /* 0x0000000000207805 */ /* 0x000fe4000001ff00 */
[----:B------:R-:W-:Y:S01]  /*4de0*/  CS2R R34, SRZ ;  /* 0x0000000000227805 */ /* 0x000fe2000001ff00 */
[----:B------:R-:W-:Y:S01]  /*4df0*/  MUFU.RCP R37, R37 ;  /* 0x0000002500257308 */ /* 0x000fe20000001000 */
[----:B-1----:R-:W-:-:S02]  /*4e00*/  FMUL R153, R76, R153 ;  /* 0x000000994c997220 */ /* 0x002fc40000400000 */
[----:B------:R-:W1:Y:S01]  /*4e10*/  LDC.64 R76, c[0x0][0x268] ;  /* 0x00009a00ff4c7b82 */ /* 0x000e620000000a00 */
[----:B0-----:R-:W-:-:S04]  /*4e20*/  IMAD.WIDE R20, R53, 0x4, R222 ;  /* 0x0000000435147825 */ /* 0x001fc800078e02de */
[----:B------:R-:W-:Y:S01]  /*4e30*/  MUFU.RCP R38, R38 ;  /* 0x0000002600267308 */ /* 0x000fe20000001000 */
[----:B------:R0:W3:Y:S07]  /*4e40*/  @P5 LDG.E.EL.128 R32, desc[UR8][R20.64] ;  /* 0x0000000814205981 */ /* 0x0000ee000c2e1d00 */
[----:B------:R-:W1:Y:S08]  /*4e50*/  MUFU.RCP R53, R52 ;  /* 0x0000003400357308 */ /* 0x000e700000001000 */
[----:B------:R-:W1:Y:S01]  /*4e60*/  MUFU.RCP R39, R39 ;  /* 0x0000002700277308 */ /* 0x000e620000001000 */
[----:B0-----:R-:W-:-:S02]  /*4e70*/  IMAD.WIDE R20, R184, 0x4, R78 ;  /* 0x00000004b8147825 */ /* 0x001fc400078e024e */
[----:B------:R-:W0:Y:S05]  /*4e80*/  LDC.64 R78, c[0x0][0x270] ;  /* 0x00009c00ff4e7b82 */ /* 0x000e2a0000000a00 */
[----:B------:R-:W1:Y:S08]  /*4e90*/  MUFU.RCP R36, R36 ;  /* 0x0000002400247308 */ /* 0x000e700000001000 */
[----:B------:R-:W0:Y:S08]  /*4ea0*/  MUFU.RCP R68, R41 ;  /* 0x0000002900447308 */ /* 0x000e300000001000 */
[----:B------:R-:W0:Y:S08]  /*4eb0*/  MUFU.RCP R55, R55 ;  /* 0x0000003700377308 */ /* 0x000e300000001000 */
[----:B------:R-:W0:Y:S08]  /*4ec0*/  MUFU.RCP R24, R24 ;  /* 0x0000001800187308 */ /* 0x000e300000001000 */
[----:B------:R-:W5:Y:S01]  /*4ed0*/  MUFU.RCP R25, R25 ;  /* 0x0000001900197308 */ /* 0x000f620000001000 */
[----:B-1----:R-:W-:Y:S01]  /*4ee0*/  FMUL R52, R53, R40 ;  /* 0x0000002835347220 */ /* 0x002fe20000400000 */
[----:B------:R-:W-:Y:S01]  /*4ef0*/  FMUL R198, R37, R198 ;  /* 0x000000c625c67220 */ /* 0x000fe20000400000 */
[----:B------:R-:W-:Y:S01]  /*4f00*/  FMUL R197, R38, R197 ;  /* 0x000000c526c57220 */ /* 0x000fe20000400000 */
[----:B------:R-:W-:Y:S01]  /*4f10*/  FMUL R196, R39, R196 ;  /* 0x000000c427c47220 */ /* 0x000fe20000400000 */
[----:B------:R-:W-:Y:S01]  /*4f20*/  FMUL R195, R36, R195 ;  /* 0x000000c324c37220 */ /* 0x000fe20000400000 */
[----:B------:R-:W-:Y:S01]  /*4f30*/  IMAD.IADD R40, R184, 0x1, R54 ;  /* 0x00000001b8287824 */ /* 0x000fe200078e0236 */
[----:B------:R-:W-:-:S02]  /*4f40*/  CS2R R36, SRZ ;  /* 0x0000000000247805 */ /* 0x000fc4000001ff00 */
[----:B------:R-:W-:Y:S01]  /*4f50*/  CS2R R38, SRZ ;  /* 0x0000000000267805 */ /* 0x000fe2000001ff00 */
[----:B------:R-:W1:Y:S01]  /*4f60*/  MUFU.RCP R75, R75 ;  /* 0x0000004b004b7308 */ /* 0x000e620000001000 */
[----:B0-----:R-:W-:Y:S01]  /*4f70*/  FMUL R53, R68, R43 ;  /* 0x0000002b44357220 */ /* 0x001fe20000400000 */
[----:B------:R-:W-:Y:S01]  /*4f80*/  FMUL R28, R55, R28 ;  /* 0x0000001c371c7220 */ /* 0x000fe20000400000 */
[----:B------:R-:W-:Y:S01]  /*4f90*/  VIADD R68, R40, 0xfffffe80 ;  /* 0xfffffe8028447836 */ /* 0x000fe20000000000 */
[----:B--2---:R-:W-:Y:S01]  /*4fa0*/  SEL R69, R48, RZ, P5 ;  /* 0x000000ff30457207 */ /* 0x004fe20002800000 */
[----:B------:R-:W-:Y:S01]  /*4fb0*/  FMUL R55, R24, R5 ;  /* 0x0000000518377220 */ /* 0x000fe20000400000 */
[----:B------:R-:W-:Y:S01]  /*4fc0*/  SEL R48, R49, RZ, P5 ;  /* 0x000000ff31307207 */ /* 0x000fe20002800000 */
[----:B-----5:R-:W-:Y:S01]  /*4fd0*/  FMUL R5, R25, R42 ;  /* 0x0000002a19057220 */ /* 0x020fe20000400000 */
[----:B------:R-:W-:Y:S01]  /*4fe0*/  SEL R49, R50, RZ, P5 ;  /* 0x000000ff32317207 */ /* 0x000fe20002800000 */
[----:B------:R0:W2:Y:S01]  /*4ff0*/  @P5 LDG.E.EL.128 R36, desc[UR8][R20.64+-0x200] ;  /* 0xfffe000814245981 */ /* 0x0000a2000c2e1d00 */
[----:B------:R-:W-:-:S02]  /*5000*/  CS2R R40, SRZ ;  /* 0x0000000000287805 */ /* 0x000fc4000001ff00 */
[----:B------:R-:W-:Y:S02]  /*5010*/  CS2R R42, SRZ ;  /* 0x00000000002a7805 */ /* 0x000fe4000001ff00 */
[----:B------:R-:W-:Y:S02]  /*5020*/  SEL R44, R44, RZ, P5 ;  /* 0x000000ff2c2c7207 */ /* 0x000fe40002800000 */
[----:B------:R-:W-:Y:S02]  /*5030*/  SEL R45, R45, RZ, P5 ;  /* 0x000000ff2d2d7207 */ /* 0x000fe40002800000 */
[----:B------:R-:W-:Y:S02]  /*5040*/  SEL R46, R46, RZ, P5 ;  /* 0x000000ff2e2e7207 */ /* 0x000fe40002800000 */
[----:B------:R-:W-:Y:S01]  /*5050*/  SEL R47, R47, RZ, P5 ;  /* 0x000000ff2f2f7207 */ /* 0x000fe20002800000 */
[----:B0-----:R-:W-:Y:S01]  /*5060*/  IMAD.WIDE R20, R68, 0x4, R76 ;  /* 0x0000000444147825 */ /* 0x001fe200078e024c */
[----:B------:R-:W-:-:S03]  /*5070*/  SEL R50, R51, RZ, P5 ;  /* 0x000000ff33327207 */ /* 0x000fc60002800000 */
[----:B------:R-:W-:Y:S01]  /*5080*/  FADD R48, R45, -R48 ;  /* 0x800000302d307221 */ /* 0x000fe20000000000 */
[----:B------:R-:W-:Y:S01]  /*5090*/  FADD R49, R46, -R49 ;  /* 0x800000312e317221 */ /* 0x000fe20000000000 */
[----:B------:R-:W-:-:S04]  /*50a0*/  IMAD.WIDE R24, R3, 0x4, R222 ;  /* 0x0000000403187825 */ /* 0x000fc800078e02de */
[----:B------:R-:W-:Y:S01]  /*50b0*/  FADD R3, R44, -R69 ;  /* 0x800000452c037221 */ /* 0x000fe20000000000 */
[----:B------:R-:W-:Y:S01]  /*50c0*/  FADD R50, R47, -R50 ;  /* 0x800000322f327221 */ /* 0x000fe20000000000 */
[----:B------:R-:W0:Y:S01]  /*50d0*/  LDC.64 R222, c[0x0][0x298] ;  /* 0x0000a600ffde7b82 */ /* 0x000e220000000a00 */
[----:B------:R5:W2:Y:S01]  /*50e0*/  @P4 LDG.E.EL.128 R40, desc[UR8][R20.64] ;  /* 0x0000000814284981 */ /* 0x000aa2000c2e1d00 */
[----:B------:R-:W-:Y:S02]  /*50f0*/  CS2R R44, SRZ ;  /* 0x00000000002c7805 */ /* 0x000fe4000001ff00 */
[----:B------:R-:W-:Y:S01]  /*5100*/  CS2R R46, SRZ ;  /* 0x00000000002e7805 */ /* 0x000fe2000001ff00 */
[----:B-1----:R-:W-:Y:S01]  /*5110*/  FMUL R0, R75, R0 ;  /* 0x000000004b007220 */ /* 0x002fe20000400000 */
[----:B------:R-:W-:Y:S01]  /*5120*/  SEL R75, R62, RZ, P4 ;  /* 0x000000ff3e4b7207 */ /* 0x000fe20002000000 */
[----:B-----5:R-:W-:Y:S01]  /*5130*/  IMAD.WIDE R20, R184, 0x4, R78 ;  /* 0x00000004b8147825 */ /* 0x020fe200078e024e */
[----:B------:R-:W-:-:S02]  /*5140*/  SEL R57, R57, RZ, P4 ;  /* 0x000000ff39397207 */ /* 0x000fc40002000000 */
[----:B------:R-:W-:Y:S02]  /*5150*/  SEL R62, R61, RZ, P4 ;  /* 0x000000ff3d3e7207 */ /* 0x000fe40002000000 */
[----:B------:R1:W5:Y:S01]  /*5160*/  @P4 LDG.E.EL.128 R44, desc[UR8][R20.64+-0x600] ;  /* 0xfffa0008142c4981 */ /* 0x000362000c2e1d00 */
[----:B------:R-:W-:Y:S02]  /*5170*/  SEL R78, R63, RZ, P4 ;  /* 0x000000ff3f4e7207 */ /* 0x000fe40002000000 */
[----:B------:R-:W-:Y:S01]  /*5180*/  FADD R73, R57, -R62 ;  /* 0x8000003e39497221 */ /* 0x000fe20000000000 */
[----:B------:R-:W-:Y:S01]  /*5190*/  IMAD.IADD R54, R186, 0x1, R54 ;  /* 0x00000001ba367824 */ /* 0x000fe200078e0236 */
[----:B------:R-:W0:Y:S01]  /*51a0*/  LDC.64 R62, c[0x0][0x248] ;  /* 0x00009200ff3e7b82 */ /* 0x000e220000000a00 */
[----:B-1----:R-:W-:Y:S01]  /*51b0*/  FMUL R21, R52, R49 ;  /* 0x0000003134157220 */ /* 0x002fe20000400000 */
[----:B------:R-:W-:Y:S02]  /*51c0*/  IMAD.IADD R52, R184, 0x1, R74 ;  /* 0x00000001b8347824 */ /* 0x000fe400078e024a */
[----:B------:R-:W-:Y:S01]  /*51d0*/  FMUL R20, R53, R50 ;  /* 0x0000003235147220 */ /* 0x000fe20000400000 */
[----:B------:R-:W-:Y:S01]  /*51e0*/  FMUL R5, R5, R48 ;  /* 0x0000003005057220 */ /* 0x000fe20000400000 */
[----:B------:R-:W-:Y:S01]  /*51f0*/  VIADD R52, R52, 0xfffffe40 ;  /* 0xfffffe4034347836 */ /* 0x000fe20000000000 */
[----:B------:R-:W-:-:S02]  /*5200*/  CS2R R48, SRZ ;  /* 0x0000000000307805 */ /* 0x000fc4000001ff00 */
[----:B------:R-:W-:Y:S01]  /*5210*/  CS2R R50, SRZ ;  /* 0x0000000000327805 */ /* 0x000fe2000001ff00 */
[----:B------:R-:W-:Y:S01]  /*5220*/  VIADD R54, R54, 0xfffffe80 ;  /* 0xfffffe8036367836 */ /* 0x000fe20000000000 */
[----:B------:R-:W-:Y:S01]  /*5230*/  SEL R58, R58, RZ, P4 ;  /* 0x000000ff3a3a7207 */ /* 0x000fe20002000000 */
[----:B------:R-:W-:Y:S01]  /*5240*/  IMAD.WIDE R52, R52, 0x4, R80 ;  /* 0x0000000434347825 */ /* 0x000fe200078e0250 */
[----:B------:R-:W-:-:S03]  /*5250*/  SEL R59, R59, RZ, P4 ;  /* 0x000000ff3b3b7207 */ /* 0x000fc60002000000 */
[----:B------:R-:W-:Y:S01]  /*5260*/  FMUL R3, R55, R3 ;  /* 0x0000000337037220 */ /* 0x000fe20000400000 */
[----:B------:R-:W-:Y:S01]  /*5270*/  IMAD.WIDE R68, R54, 0x4, R76 ;  /* 0x0000000436447825 */ /* 0x000fe200078e024c */
[----:B------:R1:W2:Y:S03]  /*5280*/  @P1 LDG.E.EL.128 R48, desc[UR8][R52.64] ;  /* 0x0000000834301981 */ /* 0x0002a6000c2e1d00 */
[----:B------:R-:W-:Y:S01]  /*5290*/  FADD R78, R59, -R78 ;  /* 0x8000004e3b4e7221 */ /* 0x000fe20000000000 */
[----:B------:R-:W-:Y:S01]  /*52a0*/  FADD R75, R58, -R75 ;  /* 0x8000004b3a4b7221 */ /* 0x000fe20000000000 */
[----:B------:R-:W-:Y:S01]  /*52b0*/  CS2R R54, SRZ ;  /* 0x0000000000367805 */ /* 0x000fe2000001ff00 */
[----:B0-----:R-:W-:Y:S01]  /*52c0*/  IMAD.WIDE R58, R184, 0x4, R222 ;  /* 0x00000004b83a7825 */ /* 0x001fe200078e02de */
[----:B------:R-:W-:Y:S02]  /*52d0*/  SEL R56, R56, RZ, P4 ;  /* 0x000000ff38387207 */ /* 0x000fe40002000000 */
[----:B------:R-:W-:-:S02]  /*52e0*/  SEL R61, R60, RZ, P4 ;  /* 0x000000ff3c3d7207 */ /* 0x000fc40002000000 */
[----:B-1----:R-:W-:Y:S01]  /*52f0*/  CS2R R52, SRZ ;  /* 0x0000000000347805 */ /* 0x002fe2000001ff00 */
[----:B------:R-:W0:Y:S02]  /*5300*/  MUFU.RCP R70, R70 ;  /* 0x0000004600467308 */ /* 0x000e240000001000 */
[----:B------:R-:W-:Y:S01]  /*5310*/  FADD R76, R56, -R61 ;  /* 0x8000003d384c7221 */ /* 0x000fe20000000000 */
[----:B------:R-:W-:Y:S02]  /*5320*/  CS2R R56, SRZ ;  /* 0x0000000000387805 */ /* 0x000fe4000001ff00 */
[----:B------:R1:W2:Y:S03]  /*5330*/  @P1 LDG.E.EL.128 R52, desc[UR8][R58.64+-0x700] ;  /* 0xfff900083a341981 */ /* 0x0002a6000c2e1d00 */
[----:B------:R-:W0:Y:S01]  /*5340*/  MUFU.RCP R64, R64 ;  /* 0x0000004000407308 */ /* 0x000e220000001000 */
[----:B-1----:R-:W-:-:S02]  /*5350*/  CS2R R58, SRZ ;  /* 0x00000000003a7805 */ /* 0x002fc4000001ff00 */
[----:B------:R-:W-:-:S04]  /*5360*/  CS2R R60, SRZ ;  /* 0x00000000003c7805 */ /* 0x000fc8000001ff00 */
[----:B------:R1:W2:Y:S01]  /*5370*/  @P5 LDG.E.EL.128 R56, desc[UR8][R24.64] ;  /* 0x0000000818385981 */ /* 0x0002a2000c2e1d00 */
[----:B0-----:R-:W-:Y:S01]  /*5380*/  FMUL R71, R70, R71 ;  /* 0x0000004746477220 */ /* 0x001fe20000400000 */
[----:B-1----:R-:W-:Y:S01]  /*5390*/  IMAD.WIDE R24, R186, 0x4, R62 ;  /* 0x00000004ba187825 */ /* 0x002fe200078e023e */
[----:B------:R-:W-:-:S06]  /*53a0*/  CS2R R62, SRZ ;  /* 0x00000000003e7805 */ /* 0x000fcc000001ff00 */
[----:B------:R0:W2:Y:S01]  /*53b0*/  @P5 LDG.E.EL.128 R60, desc[UR8][R24.64+-0x200] ;  /* 0xfffe0008183c5981 */ /* 0x0000a2000c2e1d00 */
[----:B------:R-:W1:Y:S01]  /*53c0*/  MUFU.RCP R67, R67 ;  /* 0x0000004300437308 */ /* 0x000e620000001000 */
[----:B0-----:R-:W-:Y:S01]  /*53d0*/  FMUL R25, R64, R23 ;  /* 0x0000001740197220 */ /* 0x001fe20000400000 */
[----:B------:R-:W-:Y:S02]  /*53e0*/  FMUL R23, R71, R76 ;  /* 0x0000004c47177220 */ /* 0x000fe40000400000 */
[----:B------:R-:W0:Y:S04]  /*53f0*/  LDC.64 R76, c[0x0][0x270] ;  /* 0x00009c00ff4c7b82 */ /* 0x000e280000000a00 */
[----:B------:R-:W4:Y:S01]  /*5400*/  MUFU.RCP R66, R66 ;  /* 0x0000004200427308 */ /* 0x000f220000001000 */
[----:B-1----:R-:W-:-:S04]  /*5410*/  FMUL R72, R67, R72 ;  /* 0x0000004843487220 */ /* 0x002fc80000400000 */
[----:B------:R-:W-:Y:S01]  /*5420*/  FMUL R24, R72, R73 ;  /* 0x0000004948187220 */ /* 0x000fe20000400000 */
[----:B------:R-:W-:Y:S01]  /*5430*/  CS2R R70, SRZ ;  /* 0x0000000000467805 */ /* 0x000fe2000001ff00 */
[----:B----4-:R-:W-:Y:S01]  /*5440*/  FMUL R79, R66, R65 ;  /* 0x00000041424f7220 */ /* 0x010fe20000400000 */
[----:B------:R-:W-:Y:S02]  /*5450*/  CS2R R64, SRZ ;  /* 0x0000000000407805 */ /* 0x000fe4000001ff00 */
[----:B------:R-:W-:Y:S01]  /*5460*/  CS2R R66, SRZ ;  /* 0x0000000000427805 */ /* 0x000fe2000001ff00 */
[----:B0-----:R-:W-:-:S05]  /*5470*/  IMAD.WIDE R72, R186, 0x4, R76 ;  /* 0x00000004ba487825 */ /* 0x001fca00078e024c */
[----:B------:R0:W4:Y:S01]  /*5480*/  @P4 LDG.E.EL.128 R64, desc[UR8][R68.64] ;  /* 0x0000000844404981 */ /* 0x000122000c2e1d00 */
[----:B------:R-:W-:-:S04]  /*5490*/  IMAD.IADD R76, R186, 0x1, R74 ;  /* 0x00000001ba4c7824 */ /* 0x000fc800078e024a */
[----:B------:R-:W-:-:S04]  /*54a0*/  VIADD R76, R76, 0xfffffe40 ;  /* 0xfffffe404c4c7836 */ /* 0x000fc80000000000 */
[----:B------:R-:W-:Y:S02]  /*54b0*/  IMAD.WIDE R76, R76, 0x4, R80 ;  /* 0x000000044c4c7825 */ /* 0x000fe400078e0250 */
[----:B------:R1:W1:Y:S01]  /*54c0*/  MUFU.RCP R80, R26 ;  /* 0x0000001a00507308 */ /* 0x0002620000001000 */
[----:B0-----:R-:W-:Y:S01]  /*54d0*/  CS2R R68, SRZ ;  /* 0x0000000000447805 */ /* 0x001fe2000001ff00 */
[----:B------:R-:W-:Y:S01]  /*54e0*/  FMUL R25, R25, R75 ;  /* 0x0000004b19197220 */ /* 0x000fe20000400000 */
[----:B------:R-:W-:-:S04]  /*54f0*/  CS2R R74, SRZ ;  /* 0x00000000004a7805 */ /* 0x000fc8000001ff00 */
[----:B------:R0:W2:Y:S01]  /*5500*/  @P4 LDG.E.EL.128 R68, desc[UR8][R72.64+-0x600] ;  /* 0xfffa000848444981 */ /* 0x0000a2000c2e1d00 */
[----:B-1----:R-:W-:Y:S01]  /*5510*/  FMUL R26, R79, R78 ;  /* 0x0000004e4f1a7220 */ /* 0x002fe20000400000 */
[----:B------:R-:W-:Y:S02]  /*5520*/  CS2R R78, SRZ ;  /* 0x00000000004e7805 */ /* 0x000fe4000001ff00 */
[----:B0-----:R-:W-:Y:S01]  /*5530*/  CS2R R72, SRZ ;  /* 0x0000000000487805 */ /* 0x001fe2000001ff00 */
[----:B------:R-:W-:Y:S01]  /*5540*/  FMUL R193, R80, R193 ;  /* 0x000000c150c17220 */ /* 0x000fe20000400000 */
[----:B------:R-:W-:Y:S02]  /*5550*/  IMAD.WIDE R80, R186, 0x4, R222 ;  /* 0x00000004ba507825 */ /* 0x000fe400078e02de */
[----:B------:R-:W0:Y:S02]  /*5560*/  LDC.64 R222, c[0x0][0x258] ;  /* 0x00009600ffde7b82 */ /* 0x000e240000000a00 */
[----:B------:R1:W2:Y:S01]  /*5570*/  @P1 LDG.E.EL.128 R72, desc[UR8][R76.64] ;  /* 0x000000084c481981 */ /* 0x0002a2000c2e1d00 */
[----:B------:R-:W-:Y:S01]  /*5580*/  IMAD.MOV.U32 R226, RZ, RZ, R205 ;  /* 0x000000ffffe27224 */ /* 0x000fe200078e00cd */
[----:B------:R-:W-:Y:S01]  /*5590*/  MUFU.RCP R85, R85 ;  /* 0x0000005500557308 */ /* 0x000fe20000001000 */
[----:B-1----:R-:W-:-:S07]  /*55a0*/  CS2R R76, SRZ ;  /* 0x00000000004c7805 */ /* 0x002fce000001ff00 */
[----:B------:R-:W-:Y:S01]  /*55b0*/  MUFU.RCP R205, R84 ;  /* 0x0000005400cd7308 */ /* 0x000fe20000001000 */
[----:B------:R1:W2:Y:S07]  /*55c0*/  @P1 LDG.E.EL.128 R76, desc[UR8][R80.64+-0x700] ;  /* 0xfff90008504c1981 */ /* 0x0002ae000c2e1d00 */
[----:B------:R-:W-:Y:S08]  /*55d0*/  MUFU.RCP R84, R92 ;  /* 0x0000005c00547308 */ /* 0x000ff00000001000 */
[----:B-1----:R-:W1:Y:S08]  /*55e0*/  MUFU.RCP R80, R88 ;  /* 0x0000005800507308 */ /* 0x002e700000001000 */
[----:B------:R-:W0:Y:S08]  /*55f0*/  MUFU.RCP R81, R89 ;  /* 0x0000005900517308 */ /* 0x000e300000001000 */
[----:B------:R-:W-:Y:S08]  /*5600*/  MUFU.RCP R200, R93 ;  /* 0x0000005d00c87308 */ /* 0x000ff00000001000 */
[----:B------:R-:W-:Y:S08]  /*5610*/  MUFU.RCP R89, R96 ;  /* 0x0000006000597308 */ /* 0x000ff00000001000 */
[----:B------:R-:W0:Y:S08]  /*5620*/  MUFU.RCP R88, R95 ;  /* 0x0000005f00587308 */ /* 0x000e300000001000 */
[----:B------:R-:W0:Y:S08]  /*5630*/  MUFU.RCP R97, R97 ;  /* 0x0000006100617308 */ /* 0x000e300000001000 */
[----:B------:R-:W0:Y:S08]  /*5640*/  MUFU.RCP R93, R159 ;  /* 0x0000009f005d7308 */ /* 0x000e300000001000 */
[----:B------:R-:W0:Y:S08]  /*5650*/  MUFU.RCP R92, R176 ;  /* 0x000000b0005c7308 */ /* 0x000e300000001000 */
[----:B------:R-:W3:Y:S08]  /*5660*/  MUFU.RCP R178, R178 ;  /* 0x000000b200b27308 */ /* 0x000ef00000001000 */
[----:B------:R-:W3:Y:S01]  /*5670*/  MUFU.RCP R96, R83 ;  /* 0x0000005300607308 */ /* 0x000ee20000001000 */
[----:B-1----:R-:W-:Y:S01]  /*5680*/  FMUL R187, R80, R187 ;  /* 0x000000bb50bb7220 */ /* 0x002fe20000400000 */
[----:B0-----:R-:W-:Y:S01]  /*5690*/  FMUL R167, R81, R167 ;  /* 0x000000a751a77220 */ /* 0x001fe20000400000 */
[----:B------:R-:W-:-:S05]  /*56a0*/  FMUL R192, R85, R192 ;  /* 0x000000c055c07220 */ /* 0x000fca0000400000 */
[----:B------:R-:W0:Y:S01]  /*56b0*/  MUFU.RCP R176, R87 ;  /* 0x0000005700b07308 */ /* 0x000e220000001000 */
[----:B------:R-:W-:Y:S01]  /*56c0*/  FMUL R165, R84, R165 ;  /* 0x000000a554a57220 */ /* 0x000fe20000400000 */
[----:B------:R-:W-:Y:S01]  /*56d0*/  CS2R R80, SRZ ;  /* 0x0000000000507805 */ /* 0x000fe2000001ff00 */
[----:B------:R-:W-:-:S04]  /*56e0*/  IMAD.WIDE R84, R186, 0x4, R222 ;  /* 0x00000004ba547825 */ /* 0x000fc800078e02de */
[----:B------:R-:W-:Y:S01]  /*56f0*/  FMUL R162, R88, R162 ;  /* 0x000000a258a27220 */ /* 0x000fe20000400000 */
[----:B------:R1:W-:Y:S01]  /*5700*/  MUFU.RCP R159, R82 ;  /* 0x00000052009f7308 */ /* 0x0003e20000001000 */
[----:B------:R-:W-:Y:S01]  /*5710*/  FMUL R155, R89, R155 ;  /* 0x0000009b599b7220 */ /* 0x000fe20000400000 */
[----:B------:R-:W-:Y:S01]  /*5720*/  FMUL R156, R97, R156 ;  /* 0x0000009c619c7220 */ /* 0x000fe20000400000 */
[----:B------:R-:W-:Y:S01]  /*5730*/  FMUL R157, R93, R157 ;  /* 0x0000009d5d9d7220 */ /* 0x000fe20000400000 */
[----:B------:R-:W-:Y:S01]  /*5740*/  FMUL R151, R92, R151 ;  /* 0x000000975c977220 */ /* 0x000fe20000400000 */
[----:B---3--:R-:W-:-:S03]  /*5750*/  FMUL R188, R178, R188 ;  /* 0x000000bcb2bc7220 */ /* 0x008fc60000400000 */
[----:B------:R-:W3:Y:S01]  /*5760*/  MUFU.RCP R179, R179 ;  /* 0x000000b300b37308 */ /* 0x000ee20000001000 */
[----:B-1----:R-:W-:Y:S01]  /*5770*/  CS2R R82, SRZ ;  /* 0x0000000000527805 */ /* 0x002fe2000001ff00 */
[----:B------:R-:W-:Y:S01]  /*5780*/  FMUL R166, R96, R166 ;  /* 0x000000a660a67220 */ /* 0x000fe20000400000 */
[----:B------:R-:W-:-:S04]  /*5790*/  IMAD.WIDE R88, R184, 0x4, R222 ;  /* 0x00000004b8587825 */ /* 0x000fc800078e02de */
[--C-:B------:R-:W-:Y:S01]  /*57a0*/  IMAD.WIDE R92, R171, 0x4, R222.reuse ;  /* 0x00000004ab5c7825 */ /* 0x100fe200078e02de */
[----:B------:R-:W1:Y:S01]  /*57b0*/  MUFU.RCP R180, R180 ;  /* 0x000000b400b47308 */ /* 0x000e620000001000 */
[----:B------:R0:W2:Y:S02]  /*57c0*/  @P5 LDG.E.EL.128 R80, desc[UR8][R84.64+-0x200] ;  /* 0xfffe000854505981 */ /* 0x0000a4000c2e1d00 */
[----:B------:R-:W-:Y:S02]  /*57d0*/  IMAD.WIDE R96, R170, 0x4, R222 ;  /* 0x00000004aa607825 */ /* 0x000fe400078e02de */
[----:B------:R-:W5:Y:S03]  /*57e0*/  LDC.64 R222, c[0x0][0x260] ;  /* 0x00009800ffde7b82 */ /* 0x000f660000000a00 */
[----:B------:R1:W-:Y:S01]  /*57f0*/  MUFU.RCP R95, R194 ;  /* 0x000000c2005f7308 */ /* 0x0003e20000001000 */
[----:B0-----:R-:W-:-:S07]  /*5800*/  CS2R R84, SRZ ;  /* 0x0000000000547805 */ /* 0x001fce000001ff00 */
[----:B------:R-:W0:Y:S01]  /*5810*/  MUFU.RCP R178, R90 ;  /* 0x0000005a00b27308 */ /* 0x000e220000001000 */
[----:B-1----:R-:W-:Y:S01]  /*5820*/  FMUL R194, R205, R199 ;  /* 0x000000c7cdc27220 */ /* 0x002fe20000400000 */
[----:B------:R-:W-:-:S06]  /*5830*/  FMUL R160, R176, R160 ;  /* 0x000000a0b0a07220 */ /* 0x000fcc0000400000 */
[----:B------:R1:W-:Y:S01]  /*5840*/  MUFU.RCP R199, R86 ;  /* 0x0000005600c77308 */ /* 0x0003e20000001000 */
[----:B------:R-:W-:Y:S01]  /*5850*/  FMUL R163, R200, R163 ;  /* 0x000000a3c8a37220 */ /* 0x000fe20000400000 */
[----:B-1----:R-:W-:-:S06]  /*5860*/  CS2R R86, SRZ ;  /* 0x0000000000567805 */ /* 0x002fcc000001ff00 */
[----:B------:R-:W1:Y:S01]  /*5870*/  MUFU.RCP R176, R102 ;  /* 0x0000006600b07308 */ /* 0x000e620000001000 */
[----:B---3--:R-:W-:Y:S01]  /*5880*/  FMUL R189, R179, R189 ;  /* 0x000000bdb3bd7220 */ /* 0x008fe20000400000 */
[----:B------:R-:W-:Y:S01]  /*5890*/  FMUL R164, R159, R164 ;  /* 0x000000a49fa47220 */ /* 0x000fe20000400000 */
[----:B------:R3:W4:Y:S05]  /*58a0*/  @P5 LDG.E.EL.128 R84, desc[UR8][R88.64+-0x200] ;  /* 0xfffe000858545981 */ /* 0x00072a000c2e1d00 */
[----:B------:R1:W5:Y:S01]  /*58b0*/  MUFU.RCP R200, R91 ;  /* 0x0000005b00c87308 */ /* 0x0003620000001000 */
[----:B------:R-:W-:Y:S01]  /*58c0*/  FMUL R190, R180, R190 ;  /* 0x000000beb4be7220 */ /* 0x000fe20000400000 */
[----:B0-----:R-:W-:Y:S01]  /*58d0*/  FMUL R148, R178, R148 ;  /* 0x00000094b2947220 */ /* 0x001fe20000400000 */
[----:B---3--:R-:W-:-:S02]  /*58e0*/  CS2R R88, SRZ ;  /* 0x0000000000587805 */ /* 0x008fc4000001ff00 */
[----:B-1----:R-:W-:-:S03]  /*58f0*/  CS2R R90, SRZ ;  /* 0x00000000005a7805 */ /* 0x002fc6000001ff00 */
[----:B------:R-:W0:Y:S01]  /*5900*/  MUFU.RCP R179, R101 ;  /* 0x0000006500b37308 */ /* 0x000e220000001000 */
[----:B------:R-:W-:Y:S02]  /*5910*/  FMUL R191, R95, R191 ;  /* 0x000000bf5fbf7220 */ /* 0x000fe40000400000 */
[----:B------:R1:W3:Y:S05]  /*5920*/  @P5 LDG.E.EL.128 R88, desc[UR8][R92.64+-0x200] ;  /* 0xfffe00085c585981 */ /* 0x0002ea000c2e1d00 */
[----:B------:R-:W0:Y:S01]  /*5930*/  MUFU.RCP R159, R99 ;  /* 0x00000063009f7308 */ /* 0x000e220000001000 */
[----:B------:R-:W-:-:S07]  /*5940*/  FMUL R176, R176, R117 ;  /* 0x00000075b0b07220 */ /* 0x000fce0000400000 */
[----:B------:R-:W0:Y:S01]  /*5950*/  MUFU.RCP R180, R100 ;  /* 0x0000006400b47308 */ /* 0x000e220000001000 */
[----:B-1----:R-:W-:-:S07]  /*5960*/  CS2R R92, SRZ ;  /* 0x00000000005c7805 */ /* 0x002fce000001ff00 */
[----:B------:R1:W-:Y:S01]  /*5970*/  MUFU.RCP R205, R94 ;  /* 0x0000005e00cd7308 */ /* 0x0003e20000001000 */
[----:B------:R-:W-:-:S07]  /*5980*/  SEL R117, R104, RZ, P1 ;  /* 0x000000ff68757207 */ /* 0x000fce0000800000 */
[----:B------:R0:W0:Y:S01]  /*5990*/  MUFU.RCP R178, R98 ;  /* 0x0000006200b27308 */ /* 0x0000220000001000 */
[----:B-1----:R-:W-:Y:S02]  /*59a0*/  CS2R R94, SRZ ;  /* 0x00000000005e7805 */ /* 0x002fe4000001ff00 */
[----:B------:R-:W-:Y:S01]  /*59b0*/  SEL R109, R109, RZ, P1 ;  /* 0x000000ff6d6d7207 */ /* 0x000fe20000800000 */
[----:B-----5:R-:W-:Y:S01]  /*59c0*/  IMAD.WIDE R100, R186, 0x4, R222 ;  /* 0x00000004ba647825 */ /* 0x020fe200078e02de */
[----:B------:R-:W-:Y:S02]  /*59d0*/  SEL R104, R105, RZ, P1 ;  /* 0x000000ff69687207 */ /* 0x000fe40000800000 */
[----:B------:R1:W5:Y:S01]  /*59e0*/  @P5 LDG.E.EL.128 R92, desc[UR8][R96.64+-0x200] ;  /* 0xfffe0008605c5981 */ /* 0x000362000c2e1d00 */
[----:B------:R-:W-:Y:S02]  /*59f0*/  SEL R108, R108, RZ, P1 ;  /* 0x000000ff6c6c7207 */ /* 0x000fe40000800000 */
[----:B0-----:R-:W-:Y:S01]  /*5a00*/  CS2R R98, SRZ ;  /* 0x0000000000627805 */ /* 0x001fe2000001ff00 */
[----:B------:R-:W-:Y:S01]  /*5a10*/  FMUL R147, R200, R147 ;  /* 0x00000093c8937220 */ /* 0x000fe20000400000 */
[----:B------:R-:W-:Y:S01]  /*5a20*/  FMUL R150, R179, R150 ;  /* 0x00000096b3967220 */ /* 0x000fe20000400000 */
[----:B------:R-:W-:Y:S01]  /*5a30*/  SEL R111, R111, RZ, P1 ;  /* 0x000000ff6f6f7207 */ /* 0x000fe20000800000 */
[----:B------:R-:W-:Y:S01]  /*5a40*/  FMUL R161, R199, R161 ;  /* 0x000000a1c7a17220 */ /* 0x000fe20000400000 */
[----:B------:R-:W-:-:S02]  /*5a50*/  SEL R200, R107, RZ, P1 ;  /* 0x000000ff6bc87207 */ /* 0x000fc40000800000 */
[----:B-1----:R-:W-:Y:S01]  /*5a60*/  CS2R R96, SRZ ;  /* 0x0000000000607805 */ /* 0x002fe2000001ff00 */
[----:B------:R-:W-:Y:S01]  /*5a70*/  FMUL R179, R159, R112 ;  /* 0x000000709fb37220 */ /* 0x000fe20000400000 */
[----:B------:R-:W-:Y:S01]  /*5a80*/  FADD R159, R109, -R104 ;  /* 0x800000686d9f7221 */ /* 0x000fe20000000000 */
[----:B------:R-:W-:Y:S01]  /*5a90*/  SEL R199, R106, RZ, P1 ;  /* 0x000000ff6ac77207 */ /* 0x000fe20000800000 */
[----:B------:R-:W-:Y:S01]  /*5aa0*/  FMUL R180, R180, R103 ;  /* 0x00000067b4b47220 */ /* 0x000fe20000400000 */
[----:B------:R-:W-:Y:S01]  /*5ab0*/  FADD R117, R108, -R117 ;  /* 0x800000756c757221 */ /* 0x000fe20000000000 */
[----:B------:R0:W3:Y:S01]  /*5ac0*/  @P5 LDG.E.EL.128 R96, desc[UR8][R100.64+-0x200] ;  /* 0xfffe000864605981 */ /* 0x0000e2000c2e1d00 */
[----:B------:R-:W-:Y:S02]  /*5ad0*/  CS2R R104, SRZ ;  /* 0x0000000000687805 */ /* 0x000fe4000001ff00 */
[----:B------:R-:W-:Y:S01]  /*5ae0*/  CS2R R106, SRZ ;  /* 0x00000000006a7805 */ /* 0x000fe2000001ff00 */
[----:B------:R-:W-:Y:S01]  /*5af0*/  FMUL R178, R178, R113 ;  /* 0x00000071b2b27220 */ /* 0x000fe20000400000 */
[----:B------:R-:W-:-:S02]  /*5b00*/  CS2R R102, SRZ ;  /* 0x0000000000667805 */ /* 0x000fc4000001ff00 */
[----:B------:R-:W-:Y:S01]  /*5b10*/  SEL R110, R110, RZ, P1 ;  /* 0x000000ff6e6e7207 */ /* 0x000fe20000800000 */
[----:B------:R-:W-:-:S04]  /*5b20*/  IMAD.WIDE R108, R171, 0x4, R222 ;  /* 0x00000004ab6c7825 */ /* 0x000fc800078e02de */
[----:B------:R-:W-:Y:S01]  /*5b30*/  FADD R111, R111, -R200 ;  /* 0x800000c86f6f7221 */ /* 0x000fe20000000000 */
[----:B0-----:R-:W-:Y:S01]  /*5b40*/  CS2R R100, SRZ ;  /* 0x0000000000647805 */ /* 0x001fe2000001ff00 */
[----:B------:R-:W-:Y:S01]  /*5b50*/  IMAD.WIDE R112, R184, 0x4, R222 ;  /* 0x00000004b8707825 */ /* 0x000fe200078e02de */
[----:B------:R0:W3:Y:S03]  /*5b60*/  @P5 LDG.E.EL.128 R104, desc[UR8][R108.64+-0x200] ;  /* 0xfffe00086c685981 */ /* 0x0000e6000c2e1d00 */
[----:B------:R-:W-:Y:S01]  /*5b70*/  FADD R199, R110, -R199 ;  /* 0x800000c76ec77221 */ /* 0x000fe20000000000 */
[----:B------:R-:W-:Y:S01]  /*5b80*/  FMUL R176, R176, R111 ;  /* 0x0000006fb0b07220 */ /* 0x000fe20000400000 */
[----:B------:R-:W-:Y:S01]  /*5b90*/  CS2R R110, SRZ ;  /* 0x00000000006e7805 */ /* 0x000fe2000001ff00 */
[----:B------:R1:W3:Y:S01]  /*5ba0*/  @P5 LDG.E.EL.128 R100, desc[UR8][R112.64+-0x200] ;  /* 0xfffe000870645981 */ /* 0x0002e2000c2e1d00 */
[----:B0-----:R-:W-:Y:S01]  /*5bb0*/  CS2R R108, SRZ ;  /* 0x00000000006c7805 */ /* 0x001fe2000001ff00 */
[----:B-1----:R-:W-:-:S02]  /*5bc0*/  IMAD.WIDE R112, R170, 0x4, R222 ;  /* 0x00000004aa707825 */ /* 0x002fc400078e02de */
[----:B------:R-:W0:Y:S03]  /*5bd0*/  LDC.64 R222, c[0x0][0x280] ;  /* 0x0000a000ffde7b82 */ /* 0x000e260000000a00 */
[----:B------:R1:W3:Y:S01]  /*5be0*/  @P5 LDG.E.EL.128 R108, desc[UR8][R112.64+-0x200] ;  /* 0xfffe0008706c5981 */ /* 0x0002e2000c2e1d00 */
[----:B------:R-:W-:Y:S01]  /*5bf0*/  FMUL R179, R179, R159 ;  /* 0x0000009fb3b37220 */ /* 0x000fe20000400000 */
[----:B------:R-:W-:Y:S02]  /*5c00*/  SEL R124, R124, RZ, P5 ;  /* 0x000000ff7c7c7207 */ /* 0x000fe40002800000 */
[----:B------:R-:W-:Y:S02]  /*5c10*/  SEL R159, R120, RZ, P5 ;  /* 0x000000ff789f7207 */ /* 0x000fe40002800000 */
[----:B------:R-:W-:Y:S02]  /*5c20*/  SEL R125, R125, RZ, P5 ;  /* 0x000000ff7d7d7207 */ /* 0x000fe40002800000 */
[----:B------:R-:W-:Y:S01]  /*5c30*/  SEL R120, R121, RZ, P5 ;  /* 0x000000ff79787207 */ /* 0x000fe20002800000 */
[----:B------:R-:W-:Y:S01]  /*5c40*/  FADD R175, R158, -R175 ;  /* 0x800000af9eaf7221 */ /* 0x000fe20000000000 */
[----:B------:R-:W-:Y:S01]  /*5c50*/  FADD R158, R124, -R159 ;  /* 0x8000009f7c9e7221 */ /* 0x000fe20000000000 */
[----:B------:R-:W-:Y:S01]  /*5c60*/  FADD R177, R115, -R177 ;  /* 0x800000b173b17221 */ /* 0x000fe20000000000 */
[----:B------:R-:W-:Y:S01]  /*5c70*/  FADD R174, R174, -R114 ;  /* 0x80000072aeae7221 */ /* 0x000fe20000000000 */
[----:B------:R-:W-:Y:S01]  /*5c80*/  FADD R159, R125, -R120 ;  /* 0x800000787d9f7221 */ /* 0x000fe20000000000 */
[----:B------:R-:W-:Y:S01]  /*5c90*/  FMUL R180, R180, R117 ;  /* 0x00000075b4b47220 */ /* 0x000fe20000400000 */
[----:B------:R-:W-:Y:S01]  /*5ca0*/  FADD R172, R172, -R116 ;  /* 0x80000074acac7221 */ /* 0x000fe20000000000 */
[----:B-1----:R-:W-:-:S02]  /*5cb0*/  CS2R R112, SRZ ;  /* 0x0000000000707805 */ /* 0x002fc4000001ff00 */
[----:B------:R-:W-:Y:S01]  /*5cc0*/  CS2R R114, SRZ ;  /* 0x0000000000727805 */ /* 0x000fe2000001ff00 */
[----:B------:R-:W-:Y:S01]  /*5cd0*/  FMUL R178, R178, R199 ;  /* 0x000000c7b2b27220 */ /* 0x000fe20000400000 */
[----:B0-----:R-:W-:-:S04]  /*5ce0*/  IMAD.WIDE R116, R186, 0x4, R222 ;  /* 0x00000004ba747825 */ /* 0x001fc800078e02de */
[----:B------:R-:W-:Y:S01]  /*5cf0*/  FMUL R197, R197, R159 ;  /* 0x0000009fc5c57220 */ /* 0x000fe20000400000 */
[----:B------:R-:W-:Y:S01]  /*5d00*/  FMUL R198, R198, R158 ;  /* 0x0000009ec6c67220 */ /* 0x000fe20000400000 */
[----:B------:R-:W-:Y:S01]  /*5d10*/  SEL R127, R127, RZ, P5 ;  /* 0x000000ff7f7f7207 */ /* 0x000fe20002800000 */
[----:B------:R-:W0:Y:S01]  /*5d20*/  LDC.64 R158, c[0x0][0x288] ;  /* 0x0000a200ff9e7b82 */ /* 0x000e220000000a00 */
[----:B------:R-:W-:Y:S01]  /*5d30*/  SEL R200, R123, RZ, P5 ;  /* 0x000000ff7bc87207 */ /* 0x000fe20002800000 */
[----:B------:R1:W5:Y:S01]  /*5d40*/  @P4 LDG.E.EL.128 R112, desc[UR8][R116.64+-0x600] ;  /* 0xfffa000874704981 */ /* 0x000362000c2e1d00 */
[----:B------:R-:W-:Y:S01]  /*5d50*/  SEL R199, R122, RZ, P5 ;  /* 0x000000ff7ac77207 */ /* 0x000fe20002800000 */
[----:B------:R-:W-:Y:S01]  /*5d60*/  FADD R182, R182, -R119 ;  /* 0x80000077b6b67221 */ /* 0x000fe20000000000 */
[----:B------:R-:W-:Y:S01]  /*5d70*/  FADD R183, R183, -R118 ;  /* 0x80000076b7b77221 */ /* 0x000fe20000000000 */
[----:B------:R-:W-:Y:S02]  /*5d80*/  CS2R R120, SRZ ;  /* 0x0000000000787805 */ /* 0x000fe4000001ff00 */
[----:B------:R-:W-:Y:S01]  /*5d90*/  CS2R R122, SRZ ;  /* 0x00000000007a7805 */ /* 0x000fe2000001ff00 */
[----:B------:R-:W-:Y:S01]  /*5da0*/  FADD R173, R173, -R145 ;  /* 0x80000091adad7221 */ /* 0x000fe20000000000 */
[----:B------:R-:W-:Y:S01]  /*5db0*/  FADD R181, R144, -R181 ;  /* 0x800000b590b57221 */ /* 0x000fe20000000000 */
[----:B------:R-:W-:-:S02]  /*5dc0*/  CS2R R118, SRZ ;  /* 0x0000000000767805 */ /* 0x000fc4000001ff00 */
[----:B------:R-:W-:Y:S02]  /*5dd0*/  SEL R126, R126, RZ, P5 ;  /* 0x000000ff7e7e7207 */ /* 0x000fe40002800000 */
[----:B-1----:R-:W-:Y:S01]  /*5de0*/  CS2R R116, SRZ ;  /* 0x0000000000747805 */ /* 0x002fe2000001ff00 */
[----:B------:R-:W-:-:S04]  /*5df0*/  IMAD.WIDE R124, R171, 0x4, R222 ;  /* 0x00000004ab7c7825 */ /* 0x000fc800078e02de */
[----:B------:R-:W-:Y:S01]  /*5e00*/  FADD R200, R127, -R200 ;  /* 0x800000c87fc87221 */ /* 0x000fe20000000000 */
[----:B------:R-:W-:Y:S01]  /*5e10*/  IMAD.WIDE R144, R184, 0x4, R222 ;  /* 0x00000004b8907825 */ /* 0x000fe200078e02de */
[----:B------:R1:W5:Y:S03]  /*5e20*/  @P4 LDG.E.EL.128 R120, desc[UR8][R124.64+-0x600] ;  /* 0xfffa00087c784981 */ /* 0x000366000c2e1d00 */
[----:B------:R-:W-:Y:S01]  /*5e30*/  FADD R199, R126, -R199 ;  /* 0x800000c77ec77221 */ /* 0x000fe20000000000 */
[----:B------:R-:W-:Y:S01]  /*5e40*/  CS2R R126, SRZ ;  /* 0x00000000007e7805 */ /* 0x000fe2000001ff00 */
[----:B------:R-:W-:Y:S01]  /*5e50*/  FMUL R195, R195, R200 ;  /* 0x000000c8c3c37220 */ /* 0x000fe20000400000 */
[----:B------:R1:W5:Y:S01]  /*5e60*/  @P4 LDG.E.EL.128 R116, desc[UR8][R144.64+-0x600] ;  /* 0xfffa000890744981 */ /* 0x000362000c2e1d00 */
[----:B------:R-:W-:Y:S02]  /*5e70*/  SEL R129, R129, RZ, P4 ;  /* 0x000000ff81817207 */ /* 0x000fe40002000000 */
[----:B------:R-:W-:-:S02]  /*5e80*/  SEL R200, R133, RZ, P4 ;  /* 0x000000ff85c87207 */ /* 0x000fc40002000000 */
[----:B-1----:R-:W-:Y:S01]  /*5e90*/  CS2R R124, SRZ ;  /* 0x00000000007c7805 */ /* 0x002fe2000001ff00 */
[----:B------:R-:W-:Y:S01]  /*5ea0*/  IMAD.WIDE R144, R170, 0x4, R222 ;  /* 0x00000004aa907825 */ /* 0x000fe200078e02de */
[----:B------:R-:W-:-:S03]  /*5eb0*/  SEL R128, R128, RZ, P4 ;  /* 0x000000ff80807207 */ /* 0x000fc60002000000 */
[----:B------:R-:W-:Y:S01]  /*5ec0*/  FMUL R196, R196, R199 ;  /* 0x000000c7c4c47220 */ /* 0x000fe20000400000 */
[----:B------:R-:W-:Y:S01]  /*5ed0*/  SEL R133, R132, RZ, P4 ;  /* 0x000000ff84857207 */ /* 0x000fe20002000000 */
[----:B------:R1:W5:Y:S01]  /*5ee0*/  @P4 LDG.E.EL.128 R124, desc[UR8][R144.64+-0x600] ;  /* 0xfffa0008907c4981 */ /* 0x000362000c2e1d00 */
[----:B------:R-:W-:Y:S02]  /*5ef0*/  SEL R130, R130, RZ, P4 ;  /* 0x000000ff82827207 */ /* 0x000fe40002000000 */
[----:B------:R-:W-:Y:S02]  /*5f00*/  SEL R199, R134, RZ, P4 ;  /* 0x000000ff86c77207 */ /* 0x000fe40002000000 */
[----:B------:R-:W-:Y:S02]  /*5f10*/  SEL R208, R131, RZ, P4 ;  /* 0x000000ff83d07207 */ /* 0x000fe40002000000 */
[----:B------:R-:W-:Y:S01]  /*5f20*/  SEL R135, R135, RZ, P4 ;  /* 0x000000ff87877207 */ /* 0x000fe20002000000 */
[----:B-1----:R-:W-:Y:S01]  /*5f30*/  FADD R145, R129, -R200 ;  /* 0x800000c881917221 */ /* 0x002fe20000000000 */
[----:B------:R-:W-:Y:S01]  /*5f40*/  FADD R144, R128, -R133 ;  /* 0x8000008580907221 */ /* 0x000fe20000000000 */
[----:B------:R-:W-:-:S02]  /*5f50*/  SEL R139, R139, RZ, P1 ;  /* 0x000000ff8b8b7207 */ /* 0x000fc40000800000 */
[----:B------:R-:W-:Y:S01]  /*5f60*/  FMUL R200, R156, R145 ;  /* 0x000000919cc87220 */ /* 0x000fe20000400000 */
[----:B------:R-:W-:Y:S01]  /*5f70*/  SEL R156, R143, RZ, P1 ;  /* 0x000000ff8f9c7207 */ /* 0x000fe20000800000 */
[----:B------:R-:W-:Y:S01]  /*5f80*/  FADD R134, R130, -R199 ;  /* 0x800000c782867221 */ /* 0x000fe20000000000 */
[----:B------:R-:W-:Y:S02]  /*5f90*/  CS2R R128, SRZ ;  /* 0x0000000000807805 */ /* 0x000fe4000001ff00 */
[----:B------:R-:W-:Y:S01]  /*5fa0*/  CS2R R130, SRZ ;  /* 0x0000000000827805 */ /* 0x000fe2000001ff00 */
[----:B------:R-:W-:Y:S01]  /*5fb0*/  FADD R208, R208, -R135 ;  /* 0x80000087d0d07221 */ /* 0x000fe20000000000 */
[----:B------:R-:W-:Y:S01]  /*5fc0*/  FMUL R199, R155, R144 ;  /* 0x000000909bc77220 */ /* 0x000fe20000400000 */
[----:B------:R-:W-:Y:S01]  /*5fd0*/  FMUL R149, R205, R149 ;  /* 0x00000095cd957220 */ /* 0x000fe20000400000 */
[----:B0-----:R-:W-:-:S04]  /*5fe0*/  IMAD.WIDE R132, R186, 0x4, R158 ;  /* 0x00000004ba847825 */ /* 0x001fc800078e029e */
[----:B------:R-:W-:Y:S01]  /*5ff0*/  FMUL R205, R157, R134 ;  /* 0x000000869dcd7220 */ /* 0x000fe20000400000 */
[----:B------:R-:W-:Y:S02]  /*6000*/  IMAD.MOV.U32 R155, RZ, RZ, R219 ;  /* 0x000000ffff9b7224 */ /* 0x000fe400078e00db */
[----:B------:R-:W-:Y:S01]  /*6010*/  FADD R219, R139, -R156 ;  /* 0x8000009c8bdb7221 */ /* 0x000fe20000000000 */
[----:B------:R-:W-:Y:S01]  /*6020*/  FMUL R208, R151, R208 ;  /* 0x000000d097d07220 */ /* 0x000fe20000400000 */
[----:B------:R-:W0:Y:S01]  /*6030*/  LDC.64 R156, c[0x0][0x2a8] ;  /* 0x0000aa00ff9c7b82 */ /* 0x000e220000000a00 */
[----:B------:R-:W-:Y:S01]  /*6040*/  SEL R151, R140, RZ, P1 ;  /* 0x000000ff8c977207 */ /* 0x000fe20000800000 */
[----:B------:R1:W5:Y:S01]  /*6050*/  @P4 LDG.E.EL.128 R128, desc[UR8][R132.64+-0x600] ;  /* 0xfffa000884804981 */ /* 0x000362000c2e1d00 */
[----:B------:R-:W-:Y:S02]  /*6060*/  SEL R136, R136, RZ, P1 ;  /* 0x000000ff88887207 */ /* 0x000fe40000800000 */
[----:B------:R-:W-:-:S02]  /*6070*/  CS2R R134, SRZ ;  /* 0x0000000000867805 */ /* 0x000fc4000001ff00 */
[----:B------:R-:W-:Y:S02]  /*6080*/  SEL R137, R137, RZ, P1 ;  /* 0x000000ff89897207 */ /* 0x000fe40000800000 */
[----:B------:R-:W-:Y:S01]  /*6090*/  SEL R140, R141, RZ, P1 ;  /* 0x000000ff8d8c7207 */ /* 0x000fe20000800000 */
[----:B------:R-:W-:Y:S01]  /*60a0*/  IMAD.WIDE R144, R184, 0x4, R158 ;  /* 0x00000004b8907825 */ /* 0x000fe200078e029e */
[----:B-1----:R-:W-:-:S03]  /*60b0*/  CS2R R132, SRZ ;  /* 0x0000000000847805 */ /* 0x002fc6000001ff00 */
[----:B------:R-:W-:Y:S01]  /*60c0*/  FADD R224, R136, -R151 ;  /* 0x8000009788e07221 */ /* 0x000fe20000000000 */
[----:B------:R-:W-:Y:S01]  /*60d0*/  FADD R223, R137, -R140 ;  /* 0x8000008c89df7221 */ /* 0x000fe20000000000 */
[----:B------:R-:W-:Y:S01]  /*60e0*/  SEL R222, R138, RZ, P1 ;  /* 0x000000ff8ade7207 */ /* 0x000fe20000800000 */
[----:B------:R-:W-:Y:S01]  /*60f0*/  FMUL R219, R150, R219 ;  /* 0x000000db96db7220 */ /* 0x000fe20000400000 */
[----:B------:R-:W-:Y:S02]  /*6100*/  CS2R R136, SRZ ;  /* 0x0000000000887805 */ /* 0x000fe4000001ff00 */
[----:B------:R-:W-:Y:S02]  /*6110*/  CS2R R138, SRZ ;  /* 0x00000000008a7805 */ /* 0x000fe4000001ff00 */
[----:B--2---:R-:W-:Y:S01]  /*6120*/  SEL R150, R61, RZ, P5 ;  /* 0x000000ff3d967207 */ /* 0x004fe20002800000 */
[----:B------:R1:W2:Y:S01]  /*6130*/  @P4 LDG.E.EL.128 R132, desc[UR8][R144.64+-0x600] ;  /* 0xfffa000890844981 */ /* 0x0002a2000c2e1d00 */
[----:B------:R-:W-:Y:S01]  /*6140*/  SEL R143, R142, RZ, P1 ;  /* 0x000000ff8e8f7207 */ /* 0x000fe20000800000 */
[----:B------:R-:W-:Y:S01]  /*6150*/  IMAD.WIDE R140, R171, 0x4, R158 ;  /* 0x00000004ab8c7825 */ /* 0x000fe200078e029e */
[----:B------:R-:W-:-:S02]  /*6160*/  SEL R58, R58, RZ, P5 ;  /* 0x000000ff3a3a7207 */ /* 0x000fc40002800000 */
[----:B------:R-:W-:Y:S02]  /*6170*/  SEL R61, R62, RZ, P5 ;  /* 0x000000ff3e3d7207 */ /* 0x000fe40002800000 */
[----:B------:R-:W-:Y:S01]  /*6180*/  SEL R57, R57, RZ, P5 ;  /* 0x000000ff39397207 */ /* 0x000fe20002800000 */
[----:B------:R0:W2:Y:S01]  /*6190*/  @P4 LDG.E.EL.128 R136, desc[UR8][R140.64+-0x600] ;  /* 0xfffa00088c884981 */ /* 0x0000a2000c2e1d00 */
[----:B------:R-:W-:Y:S01]  /*61a0*/  SEL R59, R59, RZ, P5 ;  /* 0x000000ff3b3b7207 */ /* 0x000fe20002800000 */
[----:B-1----:R-:W-:Y:S01]  /*61b0*/  IMAD.WIDE R144, R170, 0x4, R158 ;  /* 0x00000004aa907825 */ /* 0x002fe200078e029e */
[----:B------:R-:W-:-:S03]  /*61c0*/  SEL R158, R63, RZ, P5 ;  /* 0x000000ff3f9e7207 */ /* 0x000fc60002800000 */
[----:B------:R-:W-:Y:S01]  /*61d0*/  FADD R222, R222, -R143 ;  /* 0x8000008fdede7221 */ /* 0x000fe20000000000 */
[----:B------:R-:W-:Y:S01]  /*61e0*/  FADD R62, R58, -R61 ;  /* 0x8000003d3a3e7221 */ /* 0x000fe20000000000 */
[----:B------:R-:W-:Y:S02]  /*61f0*/  CS2R R142, SRZ ;  /* 0x00000000008e7805 */ /* 0x000fe4000001ff00 */
[----:B------:R-:W-:Y:S01]  /*6200*/  SEL R32, R32, RZ, P5 ;  /* 0x000000ff20207207 */ /* 0x000fe20002800000 */
[----:B------:R-:W-:Y:S01]  /*6210*/  FADD R57, R57, -R150 ;  /* 0x8000009639397221 */ /* 0x000fe20000000000 */
[----:B------:R-:W-:Y:S02]  /*6220*/  SEL R63, R36, RZ, P5 ;  /* 0x000000ff243f7207 */ /* 0x000fe40002800000 */
[----:B0-----:R-:W-:Y:S01]  /*6230*/  CS2R R140, SRZ ;  /* 0x00000000008c7805 */ /* 0x001fe2000001ff00 */
[----:B------:R-:W-:Y:S01]  /*6240*/  FADD R61, R59, -R158 ;  /* 0x8000009e3b3d7221 */ /* 0x000fe20000000000 */
[----:B------:R-:W-:Y:S01]  /*6250*/  FADD R207, R209, -R207 ;  /* 0x800000cfd1cf7221 */ /* 0x000fe20000000000 */
[----:B------:R-:W-:Y:S01]  /*6260*/  FMUL R209, R153, R62 ;  /* 0x0000003e99d17220 */ /* 0x000fe20000400000 */
[----:B------:R-:W-:Y:S01]  /*6270*/  FADD R201, R204, -R201 ;  /* 0x800000c9ccc97221 */ /* 0x000fe20000000000 */
[----:B------:R-:W-:Y:S01]  /*6280*/  FADD R202, R206, -R202 ;  /* 0x800000caceca7221 */ /* 0x000fe20000000000 */
[----:B------:R-:W-:-:S02]  /*6290*/  IMAD.MOV.U32 R62, RZ, RZ, R226 ;  /* 0x000000ffff3e7224 */ /* 0x000fc400078e00e2 */
[----:B------:R-:W-:Y:S01]  /*62a0*/  FADD R204, R32, -R63 ;  /* 0x8000003f20cc7221 */ /* 0x000fe20000000000 */
[----:B------:R-:W-:Y:S01]  /*62b0*/  FMUL R206, R154, R61 ;  /* 0x0000003d9ace7220 */ /* 0x000fe20000400000 */
[----:B------:R-:W-:Y:S01]  /*62c0*/  FMUL R226, R152, R57 ;  /* 0x0000003998e27220 */ /* 0x000fe20000400000 */
[----:B------:R0:W2:Y:S01]  /*62d0*/  @P4 LDG.E.EL.128 R140, desc[UR8][R144.64+-0x600] ;  /* 0xfffa0008908c4981 */ /* 0x0000a2000c2e1d00 */
[----:B------:R-:W-:Y:S01]  /*62e0*/  FMUL R224, R147, R224 ;  /* 0x000000e093e07220 */ /* 0x000fe20000400000 */
[----:B------:R-:W-:Y:S01]  /*62f0*/  FADD R203, R203, -R146 ;  /* 0x80000092cbcb7221 */ /* 0x000fe20000000000 */
[----:B----4-:R-:W-:Y:S01]  /*6300*/  SEL R32, R64, RZ, P4 ;  /* 0x000000ff40207207 */ /* 0x010fe20002000000 */
[----:B------:R-:W-:Y:S01]  /*6310*/  FMUL R222, R149, R222 ;  /* 0x000000de95de7220 */ /* 0x000fe20000400000 */
[----:B------:R-:W-:Y:S01]  /*6320*/  SEL R61, R65, RZ, P4 ;  /* 0x000000ff413d7207 */ /* 0x000fe20002000000 */
[----:B------:R-:W-:Y:S01]  /*6330*/  FMUL R223, R148, R223 ;  /* 0x000000df94df7220 */ /* 0x000fe20000400000 */
[----:B------:R-:W-:-:S02]  /*6340*/  SEL R36, R69, RZ, P4 ;  /* 0x000000ff45247207 */ /* 0x000fc40002000000 */
[----:B------:R-:W-:Y:S02]  /*6350*/  CS2R R146, SRZ ;  /* 0x0000000000927805 */ /* 0x000fe4000001ff00 */
[----:B------:R-:W-:Y:S02]  /*6360*/  SEL R57, R68, RZ, P4 ;  /* 0x000000ff44397207 */ /* 0x000fe40002000000 */
[----:B0-----:R-:W-:Y:S01]  /*6370*/  CS2R R144, SRZ ;  /* 0x0000000000907805 */ /* 0x001fe2000001ff00 */
[----:B------:R-:W-:-:S04]  /*6380*/  IMAD.WIDE R148, R186, 0x4, R156 ;  /* 0x00000004ba947825 */ /* 0x000fc800078e029c */
[----:B------:R-:W-:Y:S01]  /*6390*/  FADD R61, R61, -R36 ;  /* 0x800000243d3d7221 */ /* 0x000fe20000000000 */
[----:B------:R-:W-:Y:S01]  /*63a0*/  SEL R36, R71, RZ, P4 ;  /* 0x000000ff47247207 */ /* 0x000fe20002000000 */
[----:B------:R-:W-:Y:S01]  /*63b0*/  FADD R32, R32, -R57 ;  /* 0x8000003920207221 */ /* 0x000fe20000000000 */
[----:B------:R-:W-:Y:S01]  /*63c0*/  SEL R57, R67, RZ, P4 ;  /* 0x000000ff43397207 */ /* 0x000fe20002000000 */
[----:B------:R0:W4:Y:S01]  /*63d0*/  @P1 LDG.E.EL.128 R144, desc[UR8][R148.64+-0x700] ;  /* 0xfff9000894901981 */ /* 0x000122000c2e1d00 */
[----:B------:R-:W-:Y:S01]  /*63e0*/  CS2R R150, SRZ ;  /* 0x0000000000967805 */ /* 0x000fe2000001ff00 */
[----:B------:R-:W-:Y:S01]  /*63f0*/  IMAD.WIDE R58, R184, 0x4, R156 ;  /* 0x00000004b83a7825 */ /* 0x000fe200078e029c */
[----:B------:R-:W-:-:S03]  /*6400*/  SEL R67, R37, RZ, P5 ;  /* 0x000000ff25437207 */ /* 0x000fc60002800000 */
[----:B------:R-:W-:Y:S02]  /*6410*/  FADD R57, R57, -R36 ;  /* 0x8000002439397221 */ /* 0x000fe40000000000 */
[----:B------:R-:W1:Y:S01]  /*6420*/  LDC.64 R36, c[0x0][0x2b0] ;  /* 0x0000ac00ff247b82 */ /* 0x000e620000000a00 */
[----:B0-----:R-:W-:Y:S01]  /*6430*/  CS2R R148, SRZ ;  /* 0x0000000000947805 */ /* 0x001fe2000001ff00 */
[----:B------:R-:W-:Y:S01]  /*6440*/  IMAD.MOV.U32 R63, RZ, RZ, R155 ;  /* 0x000000ffff3f7224 */ /* 0x000fe200078e009b */
[----:B------:R-:W-:Y:S02]  /*6450*/  CS2R R152, SRZ ;  /* 0x0000000000987805 */ /* 0x000fe4000001ff00 */
[----:B------:R-:W-:Y:S02]  /*6460*/  CS2R R154, SRZ ;  /* 0x00000000009a7805 */ /* 0x000fe4000001ff00 */
[----:B------:R0:W2:Y:S01]  /*6470*/  @P1 LDG.E.EL.128 R148, desc[UR8][R58.64+-0x700] ;  /* 0xfff900083a941981 */ /* 0x0000a2000c2e1d00 */
[----:B------:R-:W-:Y:S01]  /*6480*/  CS2R R158, SRZ ;  /* 0x00000000009e7805 */ /* 0x000fe2000001ff00 */
[----:B0-----:R-:W-:-:S05]  /*6490*/  IMAD.WIDE R58, R171, 0x4, R156 ;  /* 0x00000004ab3a7825 */ /* 0x001fca00078e029c */
[----:B------:R0:W2:Y:S01]  /*64a0*/  @P1 LDG.E.EL.128 R152, desc[UR8][R58.64+-0x700] ;  /* 0xfff900083a981981 */ /* 0x0000a2000c2e1d00 */
[----:B------:R-:W-:Y:S01]  /*64b0*/  SEL R70, R70, RZ, P4 ;  /* 0x000000ff46467207 */ /* 0x000fe20002000000 */
[----:B0-----:R-:W-:Y:S01]  /*64c0*/  IMAD.WIDE R58, R170, 0x4, R156 ;  /* 0x00000004aa3a7825 */ /* 0x001fe200078e029c */
[----:B------:R-:W-:-:S06]  /*64d0*/  CS2R R156, SRZ ;  /* 0x00000000009c7805 */ /* 0x000fcc000001ff00 */
[----:B------:R0:W2:Y:S01]  /*64e0*/  @P1 LDG.E.EL.128 R156, desc[UR8][R58.64+-0x700] ;  /* 0xfff900083a9c1981 */ /* 0x0000a2000c2e1d00 */
[----:B------:R-:W-:Y:S01]  /*64f0*/  FMUL R193, R193, R32 ;  /* 0x00000020c1c17220 */ /* 0x000fe20000400000 */
[----:B------:R-:W-:Y:S02]  /*6500*/  SEL R64, R33, RZ, P5 ;  /* 0x000000ff21407207 */ /* 0x000fe40002800000 */
[----:B------:R-:W-:Y:S02]  /*6510*/  CS2R R32, SRZ ;  /* 0x0000000000207805 */ /* 0x000fe4000001ff00 */
[----:B------:R-:W-:Y:S01]  /*6520*/  SEL R65, R34, RZ, P5 ;  /* 0x000000ff22417207 */ /* 0x000fe20002800000 */
[----:B0-----:R-:W-:Y:S01]  /*6530*/  IMAD.MOV.U32 R59, RZ, RZ, R63 ;  /* 0x000000ffff3b7224 */ /* 0x001fe200078e003f */
[----:B------:R-:W-:Y:S02]  /*6540*/  SEL R63, R66, RZ, P4 ;  /* 0x000000ff423f7207 */ /* 0x000fe40002000000 */
[----:B------:R-:W-:-:S02]  /*6550*/  SEL R66, R35, RZ, P5 ;  /* 0x000000ff23427207 */ /* 0x000fc40002800000 */
[----:B------:R-:W-:Y:S01]  /*6560*/  CS2R R34, SRZ ;  /* 0x0000000000227805 */ /* 0x000fe2000001ff00 */
[----:B-1----:R-:W-:-:S04]  /*6570*/  IMAD.WIDE R36, R186, 0x4, R36 ;  /* 0x00000004ba247825 */ /* 0x002fc800078e0224 */
[----:B------:R-:W-:Y:S01]  /*6580*/  FADD R63, R63, -R70 ;  /* 0x800000463f3f7221 */ /* 0x000fe20000000000 */
[----:B------:R-:W-:Y:S01]  /*6590*/  SEL R70, R56, RZ, P5 ;  /* 0x000000ff38467207 */ /* 0x000fe20002800000 */
[----:B------:R-:W-:Y:S01]  /*65a0*/  FMUL R187, R187, R57 ;  /* 0x00000039bbbb7220 */ /* 0x000fe20000400000 */
[----:B------:R-:W-:Y:S01]  /*65b0*/  SEL R56, R77, RZ, P1 ;  /* 0x000000ff4d387207 */ /* 0x000fe20000800000 */
[----:B------:R0:W2:Y:S01]  /*65c0*/  @P1 LDG.E.EL.128 R32, desc[UR8][R36.64+-0x700] ;  /* 0xfff9000824201981 */ /* 0x0000a2000c2e1d00 */
[----:B------:R-:W-:Y:S02]  /*65d0*/  SEL R57, R76, RZ, P1 ;  /* 0x000000ff4c397207 */ /* 0x000fe40000800000 */
[----:B------:R-:W1:Y:S01]  /*65e0*/  LDC.64 R76, c[0x0][0x2b0] ;  /* 0x0000ac00ff4c7b82 */ /* 0x000e620000000a00 */
[----:B------:R-:W-:Y:S02]  /*65f0*/  SEL R68, R38, RZ, P5 ;  /* 0x000000ff26447207 */ /* 0x000fe40002800000 */
[----:B------:R-:W-:Y:S01]  /*6600*/  SEL R38, R75, RZ, P1 ;  /* 0x000000ff4b267207 */ /* 0x000fe20000800000 */
[----:B------:R-:W-:-:S02]  /*6610*/  IMAD.MOV.U32 R75, RZ, RZ, R59 ;  /* 0x000000ffff4b7224 */ /* 0x000fc400078e003b */
[----:B------:R-:W-:Y:S01]  /*6620*/  FMUL R194, R194, R61 ;  /* 0x0000003dc2c27220 */ /* 0x000fe20000400000 */
[----:B------:R-:W-:Y:S01]  /*6630*/  SEL R71, R60, RZ, P5 ;  /* 0x000000ff3c477207 */ /* 0x000fe20002800000 */
[----:B------:R-:W0:Y:S01]  /*6640*/  LDC.64 R58, c[0x0][0x2c0] ;  /* 0x0000b000ff3a7b82 */ /* 0x000e220000000a00 */
[----:B------:R-:W-:Y:S01]  /*6650*/  SEL R69, R39, RZ, P5 ;  /* 0x000000ff27457207 */ /* 0x000fe20002800000 */
[----:B------:R-:W-:Y:S01]  /*6660*/  @!P6 FMUL R27, R27, 16777216 ;  /* 0x4b8000001b1be820 */ /* 0x000fe20000400000 */
[----:B------:R-:W-:Y:S01]  /*6670*/  SEL R80, R80, RZ, P5 ;  /* 0x000000ff50507207 */ /* 0x000fe20002800000 */
[----:B------:R-:W-:Y:S01]  /*6680*/  @!P6 FMUL R22, R22, 16777216 ;  /* 0x4b8000001616e820 */ /* 0x000fe20000400000 */
[----:B------:R-:W-:-:S03]  /*6690*/  SEL R81, R81, RZ, P5 ;  /* 0x000000ff51517207 */ /* 0x000fc60002800000 */
[----:B------:R-:W0:Y:S01]  /*66a0*/  LDC.64 R60, c[0x0][0x2d0] ;  /* 0x0000b400ff3c7b82 */ /* 0x000e220000000a00 */
[----:B------:R-:W-:Y:S02]  /*66b0*/  SEL R82, R82, RZ, P5 ;  /* 0x000000ff52527207 */ /* 0x000fe40002800000 */
[----:B------:R-:W-:Y:S02]  /*66c0*/  SEL R83, R83, RZ, P5 ;  /* 0x000000ff53537207 */ /* 0x000fe40002800000 */
[----:B------:R-:W-:Y:S02]  /*66d0*/  SEL R84, R84, RZ, P5 ;  /* 0x000000ff54547207 */ /* 0x000fe40002800000 */
[----:B------:R-:W-:Y:S02]  /*66e0*/  SEL R85, R85, RZ, P5 ;  /* 0x000000ff55557207 */ /* 0x000fe40002800000 */
[----:B------:R-:W-:Y:S02]  /*66f0*/  SEL R86, R86, RZ, P5 ;  /* 0x000000ff56567207 */ /* 0x000fe40002800000 */
[----:B------:R-:W-:-:S02]  /*6700*/  SEL R87, R87, RZ, P5 ;  /* 0x000000ff57577207 */ /* 0x000fc40002800000 */
[----:B---3--:R-:W-:Y:S02]  /*6710*/  SEL R88, R88, RZ, P5 ;  /* 0x000000ff58587207 */ /* 0x008fe40002800000 */
[----:B------:R-:W-:Y:S02]  /*6720*/  SEL R89, R89, RZ, P5 ;  /* 0x000000ff59597207 */ /* 0x000fe40002800000 */
[----:B------:R-:W-:Y:S02]  /*6730*/  SEL R90, R90, RZ, P5 ;  /* 0x000000ff5a5a7207 */ /* 0x000fe40002800000 */
[----:B------:R-:W-:Y:S02]  /*6740*/  SEL R91, R91, RZ, P5 ;  /* 0x000000ff5b5b7207 */ /* 0x000fe40002800000 */
[----:B-----5:R-:W-:Y:S02]  /*6750*/  SEL R92, R92, RZ, P5 ;  /* 0x000000ff5c5c7207 */ /* 0x020fe40002800000 */
[----:B------:R-:W-:-:S02]  /*6760*/  SEL R93, R93, RZ, P5 ;  /* 0x000000ff5d5d7207 */ /* 0x000fc40002800000 */
[----:B------:R-:W-:Y:S02]  /*6770*/  SEL R94, R94, RZ, P5 ;  /* 0x000000ff5e5e7207 */ /* 0x000fe40002800000 */
[----:B------:R-:W-:Y:S02]  /*6780*/  SEL R95, R95, RZ, P5 ;  /* 0x000000ff5f5f7207 */ /* 0x000fe40002800000 */
[----:B------:R-:W-:Y:S02]  /*6790*/  SEL R96, R96, RZ, P5 ;  /* 0x000000ff60607207 */ /* 0x000fe40002800000 */
[----:B------:R-:W-:Y:S02]  /*67a0*/  SEL R97, R97, RZ, P5 ;  /* 0x000000ff61617207 */ /* 0x000fe40002800000 */
[----:B------:R-:W-:Y:S02]  /*67b0*/  SEL R98, R98, RZ, P5 ;  /* 0x000000ff62627207 */ /* 0x000fe40002800000 */
[----:B------:R-:W-:Y:S01]  /*67c0*/  SEL R99, R99, RZ, P5 ;  /* 0x000000ff63637207 */ /* 0x000fe20002800000 */
[----:B------:R-:W-:Y:S01]  /*67d0*/  FMUL R192, R192, R63 ;  /* 0x0000003fc0c07220 */ /* 0x000fe20000400000 */
[----:B------:R-:W-:-:S02]  /*67e0*/  ISETP.GT.AND P6, PT, R186, 0x1bf, PT ;  /* 0x000001bfba00780c */ /* 0x000fc40003fc4270 */
        /* <DEDUP_REMOVED lines=13> */
[----:B------:R-:W-:Y:S01]  /*68c0*/  ISETP.GE.AND P5, PT, R186, 0x80, PT ;  /* 0x00000080ba00780c */ /* 0x000fe20003fa6270 */
[----:B------:R-:W-:Y:S01]  /*68d0*/  IMAD.MOV.U32 R186, RZ, RZ, R62 ;  /* 0x000000ffffba7224 */ /* 0x000fe200078e003e */
[----:B------:R-:W-:Y:S01]  /*68e0*/  SEL R72, R72, RZ, P1 ;  /* 0x000000ff48487207 */ /* 0x000fe20000800000 */
[----:B------:R-:W3:Y:S01]  /*68f0*/  LDC.64 R62, c[0x0][0x2d8] ;  /* 0x0000b600ff3e7b82 */ /* 0x000ee20000000a00 */
[----:B------:R-:W-:Y:S02]  /*6900*/  SEL R73, R73, RZ, P1 ;  /* 0x000000ff49497207 */ /* 0x000fe40000800000 */
[----:B------:R-:W-:Y:S02]  /*6910*/  SEL R39, R74, RZ, P1 ;  /* 0x000000ff4a277207 */ /* 0x000fe40000800000 */
[----:B------:R-:W-:Y:S01]  /*6920*/  SEL R78, R78, RZ, P1 ;  /* 0x000000ff4e4e7207 */ /* 0x000fe20000800000 */
[----:B------:R-:W-:Y:S01]  /*6930*/  FADD R38, R38, -R79 ;  /* 0x8000004f26267221 */ /* 0x000fe20000000000 */
[----:B0-----:R-:W-:Y:S01]  /*6940*/  FADD R36, R73, -R56 ;  /* 0x8000003849247221 */ /* 0x001fe20000000000 */
[----:B------:R-:W-:-:S02]  /*6950*/  FADD R37, R72, -R57 ;  /* 0x8000003948257221 */ /* 0x000fc40000000000 */
[----:B------:R-:W-:Y:S01]  /*6960*/  FADD R39, R39, -R78 ;  /* 0x8000004e27277221 */ /* 0x000fe20000000000 */
[----:B------:R-:W-:Y:S01]  /*6970*/  FMUL R191, R191, R38 ;  /* 0x00000026bfbf7220 */ /* 0x000fe20000400000 */
[----:B------:R-:W-:Y:S01]  /*6980*/  FMUL R189, R189, R36 ;  /* 0x00000024bdbd7220 */ /* 0x000fe20000400000 */
[----:B------:R-:W-:Y:S01]  /*6990*/  FMUL R188, R188, R37 ;  /* 0x00000025bcbc7220 */ /* 0x000fe20000400000 */
[----:B------:R-:W-:Y:S01]  /*69a0*/  FMUL R190, R190, R39 ;  /* 0x00000027bebe7220 */ /* 0x000fe20000400000 */
[----:B------:R-:W-:Y:S02]  /*69b0*/  CS2R R36, SRZ ;  /* 0x0000000000247805 */ /* 0x000fe4000001ff00 */
[----:B------:R-:W-:Y:S01]  /*69c0*/  CS2R R38, SRZ ;  /* 0x0000000000267805 */ /* 0x000fe2000001ff00 */
[----:B-1----:R-:W-:-:S05]  /*69d0*/  IMAD.WIDE R56, R184, 0x4, R76 ;  /* 0x00000004b8387825 */ /* 0x002fca00078e024c */
[----:B------:R0:W5:Y:S02]  /*69e0*/  @P1 LDG.E.EL.128 R36, desc[UR8][R56.64+-0x700] ;  /* 0xfff9000838241981 */ /* 0x000164000c2e1d00 */
[----:B0-----:R-:W-:-:S04]  /*69f0*/  IMAD.WIDE R56, R185, 0x4, R58 ;  /* 0x00000004b9387825 */ /* 0x001fc800078e023a */
[C---:B------:R-:W-:Y:S01]  /*6a00*/  IMAD.WIDE R58, R185.reuse, 0x4, R60 ;  /* 0x00000004b93a7825 */ /* 0x040fe200078e023c */
[----:B------:R0:W5:Y:S03]  /*6a10*/  LDG.E.EL R72, desc[UR8][R56.64] ;  /* 0x0000000838487981 */ /* 0x000166000c2e1900 */
[----:B---3--:R-:W-:Y:S01]  /*6a20*/  IMAD.WIDE R60, R185, 0x4, R62 ;  /* 0x00000004b93c7825 */ /* 0x008fe200078e023e */
[----:B------:R1:W3:Y:S03]  /*6a30*/  LDG.E.EL R73, desc[UR8][R58.64] ;  /* 0x000000083a497981 */ /* 0x0002e6000c2e1900 */
[----:B------:R-:W-:Y:S01]  /*6a40*/  IMAD.WIDE R62, R171, 0x4, R76 ;  /* 0x00000004ab3e7825 */ /* 0x000fe200078e024c */
[----:B------:R1:W3:Y:S01]  /*6a50*/  LDG.E.EL R74, desc[UR8][R60.64] ;  /* 0x000000083c4a7981 */ /* 0x0002e2000c2e1900 */
[----:B0-----:R-:W-:-:S02]  /*6a60*/  CS2R R56, SRZ ;  /* 0x0000000000387805 */ /* 0x001fc4000001ff00 */
[----:B-1----:R-:W-:Y:S01]  /*6a70*/  CS2R R58, SRZ ;  /* 0x00000000003a7805 */ /* 0x002fe2000001ff00 */
[----:B------:R-:W-:Y:S01]  /*6a80*/  IMAD.WIDE R170, R170, 0x4, R76 ;  /* 0x00000004aaaa7825 */ /* 0x000fe200078e024c */
[----:B------:R-:W-:-:S04]  /*6a90*/  CS2R R60, SRZ ;  /* 0x00000000003c7805 */ /* 0x000fc8000001ff00 */
[----:B------:R0:W3:Y:S02]  /*6aa0*/  @P1 LDG.E.EL.128 R56, desc[UR8][R62.64+-0x700] ;  /* 0xfff900083e381981 */ /* 0x0000e4000c2e1d00 */
[----:B0-----:R-:W-:-:S06]  /*6ab0*/  CS2R R62, SRZ ;  /* 0x00000000003e7805 */ /* 0x001fcc000001ff00 */
[----:B------:R0:W3:Y:S01]  /*6ac0*/  @P1 LDG.E.EL.128 R60, desc[UR8][R170.64+-0x700] ;  /* 0xfff90008aa3c1981 */ /* 0x0000e2000c2e1d00 */
[----:B------:R-:W-:Y:S01]  /*6ad0*/  IMAD.MOV.U32 R78, RZ, RZ, R75 ;  /* 0x000000ffff4e7224 */ /* 0x000fe200078e004b */
[----:B------:R-:W-:Y:S02]  /*6ae0*/  SEL R75, R114, RZ, P4 ;  /* 0x000000ff724b7207 */ /* 0x000fe40002000000 */
[----:B------:R-:W-:-:S05]  /*6af0*/  SEL R130, R130, RZ, P4 ;  /* 0x000000ff82827207 */ /* 0x000fca0002000000 */
[----:B------:R-:W-:Y:S02]  /*6b00*/  FFMA R192, R75, R192, R130 ;  /* 0x000000c04bc07223 */ /* 0x000fe40000000082 */
[----:B------:R-:W1:Y:S01]  /*6b10*/  S2R R75, SR_TID.X ;  /* 0x00000000004b7919 */ /* 0x000e620000002100 */
[----:B------:R-:W1:Y:S01]  /*6b20*/  S2R R184, SR_CTAID.Y ;  /* 0x0000000000b87919 */ /* 0x000e620000002600 */
[----:B------:R-:W-:Y:S02]  /*6b30*/  SEL R76, R115, RZ, P4 ;  /* 0x000000ff734c7207 */ /* 0x000fe40002000000 */
[----:B------:R-:W-:Y:S02]  /*6b40*/  SEL R131, R131, RZ, P4 ;  /* 0x000000ff83837207 */ /* 0x000fe40002000000 */
[----:B------:R-:W-:-:S03]  /*6b50*/  SEL R113, R113, RZ, P4 ;  /* 0x000000ff71717207 */ /* 0x000fc60002000000 */
[----:B------:R-:W-:Y:S01]  /*6b60*/  FFMA R187, R76, R187, R131 ;  /* 0x000000bb4cbb7223 */ /* 0x000fe20000000083 */
[----:B------:R-:W-:Y:S02]  /*6b70*/  SEL R76, R129, RZ, P4 ;  /* 0x000000ff814c7207 */ /* 0x000fe40002000000 */
[----:B------:R-:W-:Y:S02]  /*6b80*/  SEL R112, R112, RZ, P4 ;  /* 0x000000ff70707207 */ /* 0x000fe40002000000 */
[----:B------:R-:W-:Y:S01]  /*6b90*/  SEL R77, R128, RZ, P4 ;  /* 0x000000ff804d7207 */ /* 0x000fe20002000000 */
[----:B------:R-:W-:Y:S01]  /*6ba0*/  FFMA R81, R81, R226, R97 ;  /* 0x000000e251517223 */ /* 0x000fe20000000061 */
[----:B------:R-:W-:Y:S01]  /*6bb0*/  FFMA R194, R113, R194, R76 ;  /* 0x000000c271c27223 */ /* 0x000fe2000000004c */
[----:B------:R-:W1:Y:S02]  /*6bc0*/  S2R R226, SR_CTAID.X ;  /* 0x0000000000e27919 */ /* 0x000e640000002500 */
[----:B------:R-:W-:Y:S01]  /*6bd0*/  FFMA R193, R112, R193, R77 ;  /* 0x000000c170c17223 */ /* 0x000fe2000000004d */
[----:B------:R-:W-:-:S02]  /*6be0*/  UMOV UR6, 0x400 ;  /* 0x0000040000067882 */ /* 0x000fc40000000000 */
[----:B------:R-:W-:Y:S01]  /*6bf0*/  UPRMT UR5, UR5, 0x654, UR6 ;  /* 0x0000065405057896 */ /* 0x000fe20008000006 */
[----:B------:R-:W-:Y:S01]  /*6c00*/  FFMA R82, R82, R209, R98 ;  /* 0x000000d152527223 */ /* 0x000fe20000000062 */
[----:B------:R-:W-:Y:S01]  /*6c10*/  FFMA R83, R83, R206, R99 ;  /* 0x000000ce53537223 */ /* 0x000fe20000000063 */
[----:B------:R-:W-:Y:S02]  /*6c20*/  IMAD.MOV.U32 R185, RZ, RZ, R78 ;  /* 0x000000ffffb97224 */ /* 0x000fe400078e004e */
[----:B0-----:R-:W-:Y:S01]  /*6c30*/  IMAD.MOV.U32 R171, RZ, RZ, R186 ;  /* 0x000000ffffab7224 */ /* 0x001fe200078e00ba */
[----:B----4-:R-:W-:Y:S01]  /*6c40*/  SEL R77, R144, RZ, P1 ;  /* 0x000000ff904d7207 */ /* 0x010fe20000800000 */
[----:B-1----:R-:W-:Y:S01]  /*6c50*/  IMAD.SHL.U32 R226, R226, 0x10, RZ ;  /* 0x00000010e2e27824 */ /* 0x002fe200078e00ff */
[----:B------:R-:W-:Y:S02]  /*6c60*/  SEL R131, R44, RZ, P4 ;  /* 0x000000ff2c837207 */ /* 0x000fe40002000000 */
[----:B------:R-:W-:-:S02]  /*6c70*/  SEL R44, R45, RZ, P4 ;  /* 0x000000ff2d2c7207 */ /* 0x000fc40002000000 */
[----:B--2---:R-:W-:Y:S02]  /*6c80*/  SEL R45, R132, RZ, P4 ;  /* 0x000000ff842d7207 */ /* 0x004fe40002000000 */
[----:B------:R-:W-:Y:S01]  /*6c90*/  SEL R132, R135, RZ, P4 ;  /* 0x000000ff87847207 */ /* 0x000fe20002000000 */
[----:B------:R-:W-:Y:S01]  /*6ca0*/  FADD R64, R64, -R67 ;  /* 0x8000004340407221 */ /* 0x000fe20000000000 */
[----:B------:R-:W-:Y:S02]  /*6cb0*/  SEL R135, R136, RZ, P4 ;  /* 0x000000ff88877207 */ /* 0x000fe40002000000 */
[----:B------:R-:W-:Y:S01]  /*6cc0*/  SEL R136, R139, RZ, P4 ;  /* 0x000000ff8b887207 */ /* 0x000fe20002000000 */
[----:B------:R-:W-:Y:S01]  /*6cd0*/  FMUL R14, R14, R173 ;  /* 0x000000ad0e0e7220 */ /* 0x000fe20000400000 */
[----:B------:R-:W-:Y:S01]  /*6ce0*/  SEL R139, R140, RZ, P4 ;  /* 0x000000ff8c8b7207 */ /* 0x000fe20002000000 */
[----:B------:R-:W-:Y:S01]  /*6cf0*/  FMUL R2, R2, R174 ;  /* 0x000000ae02027220 */ /* 0x000fe20000400000 */
[----:B------:R-:W-:Y:S01]  /*6d00*/  SEL R67, R52, RZ, P1 ;  /* 0x000000ff34437207 */ /* 0x000fe20000800000 */
[----:B------:R-:W-:Y:S01]  /*6d10*/  FMUL R16, R16, R177 ;  /* 0x000000b110107220 */ /* 0x000fe20000400000 */
[----:B------:R-:W-:Y:S01]  /*6d20*/  FMUL R17, R17, R172 ;  /* 0x000000ac11117220 */ /* 0x000fe20000400000 */
[----:B------:R-:W-:Y:S01]  /*6d30*/  FMUL R6, R6, R175 ;  /* 0x000000af06067220 */ /* 0x000fe20000400000 */
[----:B------:R-:W-:Y:S01]  /*6d40*/  FMUL R12, R12, R181 ;  /* 0x000000b50c0c7220 */ /* 0x000fe20000400000 */
[----:B------:R-:W-:Y:S01]  /*6d50*/  SEL R140, R141, RZ, P4 ;  /* 0x000000ff8d8c7207 */ /* 0x000fe20002000000 */
[----:B------:R-:W-:Y:S01]  /*6d60*/  FMUL R18, R18, R183 ;  /* 0x000000b712127220 */ /* 0x000fe20000400000 */
[----:B------:R-:W-:-:S02]  /*6d70*/  SEL R52, R53, RZ, P1 ;  /* 0x000000ff35347207 */ /* 0x000fc40000800000 */
[----:B------:R-:W-:Y:S02]  /*6d80*/  SEL R141, R142, RZ, P4 ;  /* 0x000000ff8e8d7207 */ /* 0x000fe40002000000 */
[----:B------:R-:W-:Y:S02]  /*6d90*/  SEL R53, R54, RZ, P1 ;  /* 0x000000ff36357207 */ /* 0x000fe40000800000 */
[----:B------:R-:W-:Y:S02]  /*6da0*/  SEL R142, R143, RZ, P4 ;  /* 0x000000ff8f8e7207 */ /* 0x000fe40002000000 */
[----:B------:R-:W-:Y:S02]  /*6db0*/  SEL R76, R32, RZ, P1 ;  /* 0x000000ff204c7207 */ /* 0x000fe40000800000 */
[----:B------:R-:W-:Y:S02]  /*6dc0*/  SEL R32, R145, RZ, P1 ;  /* 0x000000ff91207207 */ /* 0x000fe40000800000 */
[----:B------:R-:W-:Y:S01]  /*6dd0*/  SEL R79, R33, RZ, P1 ;  /* 0x000000ff214f7207 */ /* 0x000fe20000800000 */
[----:B------:R-:W-:Y:S01]  /*6de0*/  FFMA R188, R77, R188, R76 ;  /* 0x000000bc4dbc7223 */ /* 0x000fe2000000004c */
[----:B------:R-:W-:-:S03]  /*6df0*/  SHF.R.U32.HI R77, RZ, 0x4, R75 ;  /* 0x00000004ff4d7819 */ /* 0x000fc6000001164b */
[----:B------:R-:W-:Y:S01]  /*6e00*/  FFMA R189, R32, R189, R79 ;  /* 0x000000bd20bd7223 */ /* 0x000fe2000000004f */
[----:B------:R-:W-:Y:S01]  /*6e10*/  IMAD.SHL.U32 R32, R75, 0x100, RZ ;  /* 0x000001004b207824 */ /* 0x000fe200078e00ff */
[----:B------:R-:W-:Y:S02]  /*6e20*/  SEL R76, R147, RZ, P1 ;  /* 0x000000ff934c7207 */ /* 0x000fe40000800000 */
[----:B------:R-:W-:Y:S02]  /*6e30*/  SEL R35, R35, RZ, P1 ;  /* 0x000000ff23237207 */ /* 0x000fe40000800000 */
[----:B------:R-:W-:Y:S02]  /*6e40*/  SEL R33, R146, RZ, P1 ;  /* 0x000000ff92217207 */ /* 0x000fe40000800000 */
[----:B------:R-:W-:Y:S02]  /*6e50*/  SEL R34, R34, RZ, P1 ;  /* 0x000000ff22227207 */ /* 0x000fe40000800000 */
[----:B------:R-:W-:-:S02]  /*6e60*/  SGXT.U32 R77, R77, 0x4 ;  /* 0x000000044d4d781a */ /* 0x000fc40000000000 */
[----:B------:R-:W-:Y:S01]  /*6e70*/  LOP3.LUT R130, R32, 0xf00, RZ, 0xc0, !PT ;  /* 0x00000f0020827812 */ /* 0x000fe200078ec0ff */
[----:B------:R-:W-:Y:S01]  /*6e80*/  FFMA R191, R76, R191, R35 ;  /* 0x000000bf4cbf7223 */ /* 0x000fe20000000023 */
[----:B------:R-:W-:Y:S01]  /*6e90*/  FFMA R190, R33, R190, R34 ;  /* 0x000000be21be7223 */ /* 0x000fe20000000022 */
[----:B------:R-:W-:Y:S02]  /*6ea0*/  PRMT R35, R77, 0x6540, R184 ;  /* 0x000065404d237816 */ /* 0x000fe400000000b8 */
[C---:B------:R-:W-:Y:S02]  /*6eb0*/  LOP3.LUT R77, R130.reuse, R77, RZ, 0xfc, !PT ;  /* 0x0000004d824d7212 */ /* 0x040fe400078efcff */
[C---:B------:R-:W-:Y:S02]  /*6ec0*/  LEA.HI R34, R130.reuse, UR5, RZ, 0x1e ;  /* 0x0000000582227c11 */ /* 0x040fe4000f8ff0ff */
[C---:B------:R-:W-:Y:S02]  /*6ed0*/  LOP3.LUT R76, R130.reuse, 0x10, RZ, 0xfc, !PT ;  /* 0x00000010824c7812 */ /* 0x040fe400078efcff */
[----:B------:R-:W-:-:S02]  /*6ee0*/  LOP3.LUT R78, R130, 0x20, RZ, 0xfc, !PT ;  /* 0x00000020824e7812 */ /* 0x000fc400078efcff */
[C---:B------:R-:W-:Y:S02]  /*6ef0*/  LOP3.LUT R206, R130.reuse, 0x30, RZ, 0xfc, !PT ;  /* 0x0000003082ce7812 */ /* 0x040fe400078efcff */
[C---:B------:R-:W-:Y:S02]  /*6f00*/  LOP3.LUT R186, R130.reuse, 0x40, RZ, 0xfc, !PT ;  /* 0x0000004082ba7812 */ /* 0x040fe400078efcff */
[C---:B------:R-:W-:Y:S02]  /*6f10*/  LOP3.LUT R128, R130.reuse, 0x50, RZ, 0xfc, !PT ;  /* 0x0000005082807812 */ /* 0x040fe400078efcff */
[C---:B------:R-:W-:Y:S02]  /*6f20*/  LOP3.LUT R33, R130.reuse, 0x60, RZ, 0xfc, !PT ;  /* 0x0000006082217812 */ /* 0x040fe400078efcff */
        /* <DEDUP_REMOVED lines=8> */
[----:B------:R-:W-:Y:S01]  /*6fb0*/  LOP3.LUT R130, R130, 0xf0, RZ, 0xfc, !PT ;  /* 0x000000f082827812 */ /* 0x000fe200078efcff */
[----:B------:R-:W-:Y:S01]  /*6fc0*/  IMAD R97, R77, 0x4, R34 ;  /* 0x000000044d617824 */ /* 0x000fe200078e0222 */
[----:B------:R-:W-:Y:S02]  /*6fd0*/  LEA.HI R76, R76, UR5, RZ, 0x1e ;  /* 0x000000054c4c7c11 */ /* 0x000fe4000f8ff0ff */
[----:B------:R-:W-:Y:S02]  /*6fe0*/  LEA.HI R78, R78, UR5, RZ, 0x1e ;  /* 0x000000054e4e7c11 */ /* 0x000fe4000f8ff0ff */
[----:B------:R-:W-:Y:S02]  /*6ff0*/  LEA.HI R206, R206, UR5, RZ, 0x1e ;  /* 0x00000005cece7c11 */ /* 0x000fe4000f8ff0ff */
[----:B------:R-:W-:Y:S02]  /*7000*/  LEA.HI R186, R186, UR5, RZ, 0x1e ;  /* 0x00000005baba7c11 */ /* 0x000fe4000f8ff0ff */
[----:B------:R-:W-:-:S02]  /*7010*/  LEA.HI R128, R128, UR5, RZ, 0x1e ;  /* 0x0000000580807c11 */ /* 0x000fc4000f8ff0ff */
[----:B------:R-:W-:Y:S02]  /*7020*/  LEA.HI R34, R33, UR5, RZ, 0x1e ;  /* 0x0000000521227c11 */ /* 0x000fe4000f8ff0ff */
        /* <DEDUP_REMOVED lines=8> */
[----:B------:R-:W-:Y:S01]  /*70b0*/  LEA.HI R130, R130, UR5, RZ, 0x1e ;  /* 0x0000000582827c11 */ /* 0x000fe2000f8ff0ff */
[C---:B------:R-:W-:Y:S02]  /*70c0*/  IMAD R76, R77.reuse, 0x4, R76 ;  /* 0x000000044d4c7824 */ /* 0x040fe400078e024c */
[C---:B------:R-:W-:Y:S02]  /*70d0*/  IMAD R78, R77.reuse, 0x4, R78 ;  /* 0x000000044d4e7824 */ /* 0x040fe400078e024e */
[----:B------:R-:W-:-:S02]  /*70e0*/  IMAD R99, R77, 0x4, R206 ;  /* 0x000000044d637824 */ /* 0x000fc400078e02ce */
[C---:B------:R-:W-:Y:S02]  /*70f0*/  IMAD R129, R77.reuse, 0x4, R186 ;  /* 0x000000044d817824 */ /* 0x040fe400078e02ba */
[C---:B------:R-:W-:Y:S02]  /*7100*/  IMAD R128, R77.reuse, 0x4, R128 ;  /* 0x000000044d807824 */ /* 0x040fe400078e0280 */
[C---:B------:R-:W-:Y:S02]  /*7110*/  IMAD R34, R77.reuse, 0x4, R34 ;  /* 0x000000044d227824 */ /* 0x040fe400078e0222 */
        /* <DEDUP_REMOVED lines=8> */
[----:B------:R-:W-:Y:S01]  /*71a0*/  IMAD R77, R77, 0x4, R130 ;  /* 0x000000044d4d7824 */ /* 0x000fe200078e0282 */
[----:B------:R-:W-:-:S02]  /*71b0*/  SEL R130, R47, RZ, P4 ;  /* 0x000000ff2f827207 */ /* 0x000fc40002000000 */
[----:B------:R-:W-:Y:S02]  /*71c0*/  SEL R47, R46, RZ, P4 ;  /* 0x000000ff2e2f7207 */ /* 0x000fe40002000000 */
[----:B------:R-:W-:Y:S02]  /*71d0*/  SEL R46, R133, RZ, P4 ;  /* 0x000000ff852e7207 */ /* 0x000fe40002000000 */
[----:B------:R-:W-:Y:S02]  /*71e0*/  SEL R133, R134, RZ, P4 ;  /* 0x000000ff86857207 */ /* 0x000fe40002000000 */
[----:B------:R-:W-:Y:S02]  /*71f0*/  SEL R134, R137, RZ, P4 ;  /* 0x000000ff89867207 */ /* 0x000fe40002000000 */
[----:B------:R-:W-:Y:S02]  /*7200*/  SEL R137, R138, RZ, P4 ;  /* 0x000000ff8a897207 */ /* 0x000fe40002000000 */
[----:B------:R-:W-:Y:S01]  /*7210*/  LOP3.LUT R138, R226, 0xf, R75, 0xf8, !PT ;  /* 0x0000000fe28a7812 */ /* 0x000fe200078ef84b */
[----:B------:R-:W-:Y:S01]  /*7220*/  IMAD.MOV.U32 R226, RZ, RZ, R171 ;  /* 0x000000ffffe27224 */ /* 0x000fe200078e00ab */
[C---:B------:R-:W-:Y:S01]  /*7230*/  LOP3.LUT R145, R35.reuse, 0xe0, RZ, 0xfc, !PT ;  /* 0x000000e023917812 */ /* 0x040fe200078efcff */
[----:B------:R-:W-:Y:S01]  /*7240*/  IMAD.MOV.U32 R206, RZ, RZ, R185 ;  /* 0x000000ffffce7224 */ /* 0x000fe200078e00b9 */
        /* <DEDUP_REMOVED lines=12> */
[C---:B------:R-:W-:Y:S01]  /*7310*/  LOP3.LUT R185, R35.reuse, 0x10, RZ, 0xfc, !PT ;  /* 0x0000001023b97812 */ /* 0x040fe200078efcff */
[C---:B------:R-:W-:Y:S01]  /*7320*/  IMAD R143, R35.reuse, 0x19, R138 ;  /* 0x00000019238f7824 */ /* 0x040fe200078e028a */
[----:B------:R-:W-:-:S02]  /*7330*/  LOP3.LUT R183, R35, 0xf0, RZ, 0xfc, !PT ;  /* 0x000000f023b77812 */ /* 0x000fc400078efcff */
[----:B------:R-:W-:Y:S01]  /*7340*/  SEL R54, R55, RZ, P1 ;  /* 0x000000ff37367207 */ /* 0x000fe20000800000 */
[--C-:B------:R-:W-:Y:S01]  /*7350*/  IMAD R35, R145, 0x19, R138.reuse ;  /* 0x0000001991237824 */ /* 0x100fe200078e028a */
[----:B------:R-:W-:Y:S01]  /*7360*/  SEL R55, R152, RZ, P1 ;  /* 0x000000ff98377207 */ /* 0x000fe20000800000 */
[----:B------:R-:W-:Y:S01]  /*7370*/  FMUL R19, R19, R182 ;  /* 0x000000b613137220 */ /* 0x000fe20000400000 */
[----:B------:R-:W-:Y:S01]  /*7380*/  SEL R152, R153, RZ, P1 ;  /* 0x000000ff99987207 */ /* 0x000fe20000800000 */
[--C-:B------:R-:W-:Y:S01]  /*7390*/  IMAD R145, R144, 0x19, R138.reuse ;  /* 0x0000001990917824 */ /* 0x100fe200078e028a */
        /* <DEDUP_REMOVED lines=23> */
[----:B------:R-:W-:Y:S01]  /*7510*/  IMAD R144, R185, 0x19, R138 ;  /* 0x00000019b9907824 */ /* 0x000fe200078e028a */
[----:B------:R-:W-:-:S02]  /*7520*/  SEL R124, R124, RZ, P4 ;  /* 0x000000ff7c7c7207 */ /* 0x000fc40002000000 */
[----:B------:R-:W-:Y:S02]  /*7530*/  SEL R125, R125, RZ, P4 ;  /* 0x000000ff7d7d7207 */ /* 0x000fe40002000000 */
[----:B------:R-:W-:Y:S02]  /*7540*/  SEL R126, R126, RZ, P4 ;  /* 0x000000ff7e7e7207 */ /* 0x000fe40002000000 */
[----:B------:R-:W-:Y:S02]  /*7550*/  SEL R127, R127, RZ, P4 ;  /* 0x000000ff7f7f7207 */ /* 0x000fe40002000000 */
[----:B------:R-:W-:Y:S02]  /*7560*/  SEL R153, R154, RZ, P1 ;  /* 0x000000ff9a997207 */ /* 0x000fe40000800000 */
[----:B------:R-:W-:Y:S01]  /*7570*/  ISETP.GE.AND P4, PT, R138, 0x19, PT ;  /* 0x000000198a00780c */ /* 0x000fe20003f86270 */
[----:B------:R-:W-:Y:S01]  /*7580*/  IMAD R138, R183, 0x19, R138 ;  /* 0x00000019b78a7824 */ /* 0x000fe200078e028a */
[----:B------:R-:W-:-:S02]  /*7590*/  SEL R154, R155, RZ, P1 ;  /* 0x000000ff9b9a7207 */ /* 0x000fc40000800000 */
[----:B------:R-:W-:Y:S02]  /*75a0*/  SEL R155, R156, RZ, P1 ;  /* 0x000000ff9c9b7207 */ /* 0x000fe40000800000 */
[----:B------:R-:W-:Y:S02]  /*75b0*/  SEL R156, R157, RZ, P1 ;  /* 0x000000ff9d9c7207 */ /* 0x000fe40000800000 */
[----:B-----5:R-:W-:Y:S02]  /*75c0*/  SEL R183, R36, RZ, P1 ;  /* 0x000000ff24b77207 */ /* 0x020fe40000800000 */
[----:B------:R-:W-:Y:S02]  /*75d0*/  SEL R157, R158, RZ, P1 ;  /* 0x000000ff9e9d7207 */ /* 0x000fe40000800000 */
[----:B------:R-:W-:Y:S02]  /*75e0*/  SEL R36, R37, RZ, P1 ;  /* 0x000000ff25247207 */ /* 0x000fe40000800000 */
[----:B------:R-:W-:-:S02]  /*75f0*/  SEL R37, R38, RZ, P1 ;  /* 0x000000ff26257207 */ /* 0x000fc40000800000 */
[----:B---3--:R-:W-:Y:S02]  /*7600*/  SEL R158, R60, RZ, P1 ;  /* 0x000000ff3c9e7207 */ /* 0x008fe40000800000 */
        /* <DEDUP_REMOVED lines=17> */
[----:B------:R-:W-:-:S04]  /*7720*/  FSETP.GEU.AND P1, PT, R193, RZ, PT ;  /* 0x000000ffc100720b */ /* 0x000fc80003f2e000 */
[----:B------:R-:W-:Y:S02]  /*7730*/  FSEL R193, R193, RZ, P1 ;  /* 0x000000ffc1c17208 */ /* 0x000fe40000800000 */
[----:B------:R-:W-:-:S04]  /*7740*/  FSETP.GEU.AND P1, PT, R188, RZ, PT ;  /* 0x000000ffbc00720b */ /* 0x000fc80003f2e000 */
[----:B------:R-:W-:Y:S02]  /*7750*/  FSEL R188, R188, RZ, P1 ;  /* 0x000000ffbcbc7208 */ /* 0x000fe40000800000 */
[----:B------:R-:W-:-:S04]  /*7760*/  FSETP.GEU.AND P1, PT, R194, RZ, PT ;  /* 0x000000ffc200720b */ /* 0x000fc80003f2e000 */
[----:B------:R-:W-:Y:S02]  /*7770*/  FSEL R194, R194, RZ, P1 ;  /* 0x000000ffc2c27208 */ /* 0x000fe40000800000 */
[----:B------:R-:W-:Y:S01]  /*7780*/  FSETP.GEU.AND P1, PT, R189, RZ, PT ;  /* 0x000000ffbd00720b */ /* 0x000fe20003f2e000 */
[----:B------:R-:W-:-:S03]  /*7790*/  FADD R250, R226, -R250 ;  /* 0x800000fae2fa7221 */ /* 0x000fc60000000000 */
[----:B------:R-:W-:Y:S02]  /*77a0*/  FSEL R189, R189, RZ, P1 ;  /* 0x000000ffbdbd7208 */ /* 0x000fe40000800000 */
[----:B------:R-:W-:Y:S01]  /*77b0*/  FSETP.GEU.AND P1, PT, R192, RZ, PT ;  /* 0x000000ffc000720b */ /* 0x000fe20003f2e000 */
[----:B------:R-:W-:-:S03]  /*77c0*/  FMUL R39, R7, R250 ;  /* 0x000000fa07277220 */ /* 0x000fc60000400000 */
[----:B------:R-:W-:Y:S02]  /*77d0*/  FSEL R7, R192, RZ, P1 ;  /* 0x000000ffc0077208 */ /* 0x000fe40000800000 */
[----:B------:R-:W-:Y:S01]  /*77e0*/  FSETP.GEU.AND P1, PT, R187, RZ, PT ;  /* 0x000000ffbb00720b */ /* 0x000fe20003f2e000 */
[----:B------:R-:W-:-:S03]  /*77f0*/  FADD R65, R65, -R68 ;  /* 0x8000004441417221 */ /* 0x000fc60000000000 */
[----:B------:R-:W-:Y:S02]  /*7800*/  FSEL R68, R187, RZ, P1 ;  /* 0x000000ffbb447208 */ /* 0x000fe40000800000 */
[----:B------:R-:W-:-:S04]  /*7810*/  FSETP.GEU.AND P1, PT, R191, RZ, PT ;  /* 0x000000ffbf00720b */ /* 0x000fc80003f2e000 */
[----:B------:R-:W-:Y:S02]  /*7820*/  FSEL R191, R191, RZ, P1 ;  /* 0x000000ffbfbf7208 */ /* 0x000fe40000800000 */
[----:B------:R-:W-:Y:S01]  /*7830*/  FSETP.GEU.AND P1, PT, R190, RZ, PT ;  /* 0x000000ffbe00720b */ /* 0x000fe20003f2e000 */
[----:B------:R-:W-:-:S03]  /*7840*/  FADD R71, R70, -R71 ;  /* 0x8000004746477221 */ /* 0x000fc60000000000 */
[----:B------:R-:W-:Y:S02]  /*7850*/  FSEL R190, R190, RZ, P1 ;  /* 0x000000ffbebe7208 */ /* 0x000fe40000800000 */
[----:B------:R-:W-:Y:S02]  /*7860*/  FSETP.GEU.AND P1, PT, R83, RZ, PT ;  /* 0x000000ff5300720b */ /* 0x000fe40003f2e000 */
[----:B------:R-:W-:Y:S02]  /*7870*/  @P2 FSEL R68, R191, RZ, P6 ;  /* 0x000000ffbf442208 */ /* 0x000fe40003000000 */
[----:B------:R-:W-:Y:S01]  /*7880*/  @!P3 FSEL R68, R83, RZ, P1 ;  /* 0x000000ff5344b208 */ /* 0x000fe20000800000 */
[----:B------:R-:W-:Y:S01]  /*7890*/  FMUL R71, R0, R71 ;  /* 0x0000004700477220 */ /* 0x000fe20000400000 */
[----:B------:R-:W-:Y:S02]  /*78a0*/  FSETP.GEU.AND P1, PT, R82, RZ, PT ;  /* 0x000000ff5200720b */ /* 0x000fe40003f2e000 */
[----:B------:R-:W-:Y:S01]  /*78b0*/  @P2 FSEL R7, R190, RZ, P6 ;  /* 0x000000ffbe072208 */ /* 0x000fe20003000000 */
[----:B------:R-:W-:Y:S01]  /*78c0*/  FFMA R71, R80, R71, R96 ;  /* 0x0000004750477223 */ /* 0x000fe20000000060 */
[----:B------:R-:W-:-:S02]  /*78d0*/  @!P3 FSEL R7, R82, RZ, P1 ;  /* 0x000000ff5207b208 */ /* 0x000fc40000800000 */
[----:B------:R-:W-:Y:S01]  /*78e0*/  FSETP.GEU.AND P1, PT, R81, RZ, PT ;  /* 0x000000ff5100720b */ /* 0x000fe20003f2e000 */
[----:B------:R-:W-:Y:S01]  /*78f0*/  FADD R184, R206, -R249 ;  /* 0x800000f9ceb87221 */ /* 0x000fe20000000000 */
[----:B------:R-:W-:Y:S01]  /*7900*/  @P2 FSEL R194, R189, RZ, P6 ;  /* 0x000000ffbdc22208 */ /* 0x000fe20003000000 */
[----:B------:R-:W-:Y:S01]  /*7910*/  FFMA R39, R246, R39, R230 ;  /* 0x00000027f6277223 */ /* 0x000fe200000000e6 */
[----:B------:R-:W-:Y:S01]  /*7920*/  @!P3 FSEL R194, R81, RZ, P1 ;  /* 0x000000ff51c2b208 */ /* 0x000fe20000800000 */
[----:B------:R-:W-:Y:S01]  /*7930*/  FMUL R184, R13, R184 ;  /* 0x000000b80db87220 */ /* 0x000fe20000400000 */
[----:B------:R-:W-:Y:S01]  /*7940*/  FSETP.GEU.AND P1, PT, R71, RZ, PT ;  /* 0x000000ff4700720b */ /* 0x000fe20003f2e000 */
[----:B------:R-:W-:Y:S01]  /*7950*/  FADD R248, R252, -R248 ;  /* 0x800000f8fcf87221 */ /* 0x000fe20000000000 */
[----:B------:R-:W-:Y:S01]  /*7960*/  @P2 FSEL R193, R188, RZ, P6 ;  /* 0x000000ffbcc12208 */ /* 0x000fe20003000000 */
[----:B------:R-:W-:Y:S01]  /*7970*/  FFMA R184, R245, R184, R229 ;  /* 0x000000b8f5b87223 */ /* 0x000fe200000000e5 */
[----:B------:R-:W-:Y:S01]  /*7980*/  @!P3 FSEL R193, R71, RZ, P1 ;  /* 0x000000ff47c1b208 */ /* 0x000fe20000800000 */
[----:B------:R-:W-:Y:S01]  /*7990*/  FMUL R169, R169, R248 ;  /* 0x000000f8a9a97220 */ /* 0x000fe20000400000 */
[----:B------:R-:W-:Y:S01]  /*79a0*/  FSETP.GEU.AND P1, PT, R39, RZ, PT ;  /* 0x000000ff2700720b */ /* 0x000fe20003f2e000 */
[----:B------:R-:W-:-:S02]  /*79b0*/  FADD R247, R251, -R247 ;  /* 0x800000f7fbf77221 */ /* 0x000fc40000000000 */
[----:B------:R-:W-:Y:S01]  /*79c0*/  FFMA R169, R244, R169, R228 ;  /* 0x000000a9f4a97223 */ /* 0x000fe200000000e4 */
[----:B------:R-:W-:Y:S01]  /*79d0*/  @!P5 FSEL R193, R39, RZ, P1 ;  /* 0x000000ff27c1d208 */ /* 0x000fe20000800000 */
[----:B------:R-:W-:Y:S01]  /*79e0*/  FMUL R168, R168, R247 ;  /* 0x000000f7a8a87220 */ /* 0x000fe20000400000 */
[----:B------:R-:W-:Y:S01]  /*79f0*/  FSETP.GEU.AND P1, PT, R184, RZ, PT ;  /* 0x000000ffb800720b */ /* 0x000fe20003f2e000 */
[----:B------:R-:W-:Y:S02]  /*7a00*/  FADD R40, R40, -R131 ;  /* 0x8000008328287221 */ /* 0x000fe40000000000 */
        /* <DEDUP_REMOVED lines=16> */
[----:B------:R-:W-:Y:S01]  /*7b10*/  FSEL R13, R40, RZ, P1 ;  /* 0x000000ff280d7208 */ /* 0x000fe20000800000 */
[----:B------:R-:W-:Y:S01]  /*7b20*/  FMUL R49, R164, R49 ;  /* 0x00000031a4317220 */ /* 0x000fe20000400000 */
[----:B------:R-:W-:Y:S01]  /*7b30*/  FSETP.GEU.AND P1, PT, R67, RZ, PT ;  /* 0x000000ff4300720b */ /* 0x000fe20003f2e000 */
[----:B------:R-:W-:Y:S02]  /*7b40*/  FADD R42, R42, -R47 ;  /* 0x8000002f2a2a7221 */ /* 0x000fe40000000000 */
[----:B------:R-:W-:Y:S01]  /*7b50*/  FFMA R36, R149, R49, R36 ;  /* 0x0000003195247223 */ /* 0x000fe20000000024 */
[----:B------:R-:W-:Y:S01]  /*7b60*/  FSEL R67, R67, RZ, P1 ;  /* 0x000000ff43437208 */ /* 0x000fe20000800000 */
[----:B------:R-:W-:Y:S01]  /*7b70*/  FMUL R42, R163, R42 ;  /* 0x0000002aa32a7220 */ /* 0x000fe20000400000 */
[----:B------:R-:W-:Y:S01]  /*7b80*/  FSETP.GEU.AND P1, PT, R44, RZ, PT ;  /* 0x000000ff2c00720b */ /* 0x000fe20003f2e000 */
[----:B------:R-:W-:-:S02]  /*7b90*/  FADD R43, R43, -R130 ;  /* 0x800000822b2b7221 */ /* 0x000fc40000000000 */
[----:B------:R-:W-:Y:S01]  /*7ba0*/  FFMA R42, R118, R42, R133 ;  /* 0x0000002a762a7223 */ /* 0x000fe20000000085 */
[----:B------:R-:W-:Y:S01]  /*7bb0*/  FSEL R0, R44, RZ, P1 ;  /* 0x000000ff2c007208 */ /* 0x000fe20000800000 */
[----:B------:R-:W-:Y:S01]  /*7bc0*/  FMUL R43, R162, R43 ;  /* 0x0000002ba22b7220 */ /* 0x000fe20000400000 */
[C---:B------:R-:W-:Y:S01]  /*7bd0*/  FSETP.GEU.AND P1, PT, R36.reuse, RZ, PT ;  /* 0x000000ff2400720b */ /* 0x040fe20003f2e000 */
[----:B------:R-:W-:Y:S02]  /*7be0*/  FADD R54, R51, -R54 ;  /* 0x8000003633367221 */ /* 0x000fe40000000000 */
[----:B------:R-:W-:Y:S01]  /*7bf0*/  FFMA R43, R119, R43, R132 ;  /* 0x0000002b772b7223 */ /* 0x000fe20000000084 */
[----:B------:R-:W-:Y:S01]  /*7c00*/  FSEL R40, R36, RZ, P1 ;  /* 0x000000ff24287208 */ /* 0x000fe20000800000 */
[----:B------:R-:W-:Y:S01]  /*7c10*/  FMUL R54, R161, R54 ;  /* 0x00000036a1367220 */ /* 0x000fe20000400000 */
[----:B------:R-:W-:Y:S01]  /*7c20*/  FSETP.GEU.AND P1, PT, R42, RZ, PT ;  /* 0x000000ff2a00720b */ /* 0x000fe20003f2e000 */
[----:B------:R-:W-:Y:S01]  /*7c30*/  FADD R53, R50, -R53 ;  /* 0x8000003532357221 */ /* 0x000fe20000000000 */
[----:B------:R-:W0:Y:S01]  /*7c40*/  S2R R226, SR_TID.X ;  /* 0x0000000000e27919 */ /* 0x000e220000002100 */
[----:B------:R-:W-:Y:S01]  /*7c50*/  FFMA R38, R151, R54, R38 ;  /* 0x0000003697267223 */ /* 0x000fe20000000026 */
[----:B------:R-:W-:Y:S01]  /*7c60*/  FSEL R39, R42, RZ, P1 ;  /* 0x000000ff2a277208 */ /* 0x000fe20000800000 */
[----:B------:R-:W-:Y:S01]  /*7c70*/  FMUL R53, R160, R53 ;  /* 0x00000035a0357220 */ /* 0x000fe20000400000 */
[C---:B------:R-:W-:Y:S01]  /*7c80*/  FSETP.GEU.AND P1, PT, R43.reuse, RZ, PT ;  /* 0x000000ff2b00720b */ /* 0x040fe20003f2e000 */
[----:B------:R-:W-:Y:S01]  /*7c90*/  FADD R66, R66, -R69 ;  /* 0x8000004542427221 */ /* 0x000fe20000000000 */
[----:B------:R-:W-:Y:S01]  /*7ca0*/  FMUL R65, R30, R65 ;  /* 0x000000411e417220 */ /* 0x000fe20000400000 */
[----:B------:R-:W-:Y:S01]  /*7cb0*/  FFMA R37, R150, R53, R37 ;  /* 0x0000003596257223 */ /* 0x000fe20000000025 */
[----:B------:R-:W-:Y:S01]  /*7cc0*/  FSEL R30, R43, RZ, P1 ;  /* 0x000000ff2b1e7208 */ /* 0x000fe20000800000 */
[----:B------:R-:W-:Y:S01]  /*7cd0*/  FMUL R66, R31, R66 ;  /* 0x000000421f427220 */ /* 0x000fe20000400000 */
[----:B------:R-:W-:-:S03]  /*7ce0*/  FSETP.GEU.AND P1, PT, R38, RZ, PT ;  /* 0x000000ff2600720b */ /* 0x000fc60003f2e000 */
[----:B------:R-:W-:Y:S01]  /*7cf0*/  FFMA R66, R87, R66, R103 ;  /* 0x0000004257427223 */ /* 0x000fe20000000067 */
[----:B------:R-:W-:Y:S02]  /*7d00*/  FSEL R38, R38, RZ, P1 ;  /* 0x000000ff26267208 */ /* 0x000fe40000800000 */
[----:B------:R-:W-:Y:S01]  /*7d10*/  FSETP.GEU.AND P1, PT, R37, RZ, PT ;  /* 0x000000ff2500720b */ /* 0x000fe20003f2e000 */
[----:B------:R-:W-:Y:S01]  /*7d20*/  FFMA R65, R86, R65, R102 ;  /* 0x0000004156417223 */ /* 0x000fe20000000066 */
[----:B------:R-:W-:Y:S02]  /*7d30*/  FMUL R64, R29, R64 ;  /* 0x000000401d407220 */ /* 0x000fe40000400000 */
[----:B------:R-:W-:Y:S02]  /*7d40*/  FSEL R37, R37, RZ, P1 ;  /* 0x000000ff25257208 */ /* 0x000fe40000800000 */
[----:B------:R-:W-:Y:S02]  /*7d50*/  FSETP.GEU.AND P1, PT, R66, RZ, PT ;  /* 0x000000ff4200720b */ /* 0x000fe40003f2e000 */
[----:B------:R-:W-:Y:S01]  /*7d60*/  @P2 FSEL R30, R38, RZ, P6 ;  /* 0x000000ff261e2208 */ /* 0x000fe20003000000 */
[----:B------:R1:W2:Y:S01]  /*7d70*/  MUFU.RCP R41, R27 ;  /* 0x0000001b00297308 */ /* 0x0002a20000001000 */
[----:B------:R-:W-:Y:S01]  /*7d80*/  @!P3 FSEL R30, R66, RZ, P1 ;  /* 0x000000ff421eb208 */ /* 0x000fe20000800000 */
[----:B------:R-:W-:Y:S01]  /*7d90*/  FFMA R64, R85, R64, R101 ;  /* 0x0000004055407223 */ /* 0x000fe20000000065 */
[----:B------:R-:W-:Y:S01]  /*7da0*/  FSETP.GEU.AND P1, PT, R65, RZ, PT ;  /* 0x000000ff4100720b */ /* 0x000fe20003f2e000 */
[----:B------:R-:W-:Y:S01]  /*7db0*/  FMUL R9, R9, R201 ;  /* 0x000000c909097220 */ /* 0x000fe20000400000 */
[----:B------:R-:W-:Y:S01]  /*7dc0*/  @P2 FSEL R39, R37, RZ, P6 ;  /* 0x000000ff25272208 */ /* 0x000fe20003000000 */
[----:B-1----:R-:W-:Y:S01]  /*7dd0*/  FMUL R27, R28, R204 ;  /* 0x000000cc1c1b7220 */ /* 0x002fe20000400000 */
[----:B------:R-:W-:Y:S01]  /*7de0*/  @!P3 FSEL R39, R65, RZ, P1 ;  /* 0x000000ff4127b208 */ /* 0x000fe20000800000 */
[----:B------:R-:W-:Y:S01]  /*7df0*/  FMUL R11, R11, R207 ;  /* 0x000000cf0b0b7220 */ /* 0x000fe20000400000 */
[----:B------:R-:W-:Y:S01]  /*7e00*/  FSETP.GEU.AND P1, PT, R64, RZ, PT ;  /* 0x000000ff4000720b */ /* 0x000fe20003f2e000 */
[----:B------:R-:W-:Y:S01]  /*7e10*/  FFMA R27, R84, R27, R100 ;  /* 0x0000001b541b7223 */ /* 0x000fe20000000064 */
[----:B------:R-:W-:Y:S01]  /*7e20*/  FFMA R220, R240, R9, R220 ;  /* 0x00000009f0dc7223 */ /* 0x000fe200000000dc */
[----:B------:R-:W-:Y:S01]  /*7e30*/  @P2 FSEL R0, R40, RZ, P6 ;  /* 0x000000ff28002208 */ /* 0x000fe20003000000 */
[----:B------:R-:W-:Y:S01]  /*7e40*/  FFMA R11, R242, R11, R225 ;  /* 0x0000000bf20b7223 */ /* 0x000fe200000000e1 */
[----:B0-----:R-:W-:-:S02]  /*7e50*/  LOP3.LUT R9, R226, 0xff, RZ, 0xc0, !PT ;  /* 0x000000ffe2097812 */ /* 0x001fc400078ec0ff */
[----:B------:R-:W-:Y:S01]  /*7e60*/  @!P3 FSEL R0, R64, RZ, P1 ;  /* 0x000000ff4000b208 */ /* 0x000fe20000800000 */
[----:B------:R-:W-:Y:S01]  /*7e70*/  FMUL R10, R10, R202 ;  /* 0x000000ca0a0a7220 */ /* 0x000fe20000400000 */
[----:B------:R-:W-:Y:S02]  /*7e80*/  FSETP.GEU.AND P1, PT, R27, RZ, PT ;  /* 0x000000ff1b00720b */ /* 0x000fe40003f2e000 */
[----:B------:R-:W-:Y:S02]  /*7e90*/  LEA R9, R9, UR4, 0x2 ;  /* 0x0000000409097c11 */ /* 0x000fe4000f8e10ff */
[----:B------:R-:W-:Y:S01]  /*7ea0*/  @P2 FSEL R13, R67, RZ, P6 ;  /* 0x000000ff430d2208 */ /* 0x000fe20003000000 */
[----:B------:R-:W-:Y:S01]  /*7eb0*/  FFMA R10, R241, R10, R221 ;  /* 0x0000000af10a7223 */ /* 0x000fe200000000dd */
[----:B------:R-:W-:Y:S01]  /*7ec0*/  @!P3 FSEL R13, R27, RZ, P1 ;  /* 0x000000ff1b0db208 */ /* 0x000fe20000800000 */
[----:B------:R-:W0:Y:S01]  /*7ed0*/  LDS R29, [R9+0x440] ;  /* 0x00044000091d7984 */ /* 0x000e220000000800 */
[----:B------:R-:W-:Y:S01]  /*7ee0*/  FSETP.GEU.AND P1, PT, R11, RZ, PT ;  /* 0x000000ff0b00720b */ /* 0x000fe20003f2e000 */
[----:B------:R-:W-:Y:S01]  /*7ef0*/  FMUL R8, R8, R203 ;  /* 0x000000cb08087220 */ /* 0x000fe20000400000 */
[----:B------:R-:W-:Y:S01]  /*7f00*/  FFMA R120, R120, R199, R135 ;  /* 0x000000c778787223 */ /* 0x000fe20000000087 */
[----:B------:R-:W-:Y:S01]  /*7f10*/  FFMA R55, R55, R224, R56 ;  /* 0x000000e037377223 */ /* 0x000fe20000000038 */
[----:B------:R-:W-:Y:S01]  /*7f20*/  @!P5 FSEL R13, R11, RZ, P1 ;  /* 0x000000ff0b0dd208 */ /* 0x000fe20000800000 */
[----:B------:R-:W-:Y:S01]  /*7f30*/  FFMA R121, R121, R200, R134 ;  /* 0x000000c879797223 */ /* 0x000fe20000000086 */
[----:B------:R-:W-:Y:S01]  /*7f40*/  FSETP.GEU.AND P1, PT, R10, RZ, PT ;  /* 0x000000ff0a00720b */ /* 0x000fe20003f2e000 */
[----:B------:R-:W-:Y:S01]  /*7f50*/  FFMA R8, R239, R8, R218 ;  /* 0x00000008ef087223 */ /* 0x000fe200000000da */
[----:B--2---:R-:W-:Y:S01]  /*7f60*/  FMUL R36, R41, R22 ;  /* 0x0000001629247220 */ /* 0x004fe20000400000 */
[----:B------:R-:W-:Y:S01]  /*7f70*/  FFMA R57, R152, R223, R57 ;  /* 0x000000df98397223 */ /* 0x000fe20000000039 */
[----:B------:R-:W-:Y:S01]  /*7f80*/  @!P5 FSEL R0, R10, RZ, P1 ;  /* 0x000000ff0a00d208 */ /* 0x000fe20000800000 */
[----:B------:R-:W1:Y:S01]  /*7f90*/  LDS R31, [R9+0x880] ;  /* 0x00088000091f7984 */ /* 0x000e620000000800 */
[----:B------:R-:W-:-:S03]  /*7fa0*/  FSETP.GEU.AND P1, PT, R220, RZ, PT ;  /* 0x000000ffdc00720b */ /* 0x000fc60003f2e000 */
[----:B------:R-:W2:Y:S01]  /*7fb0*/  LDS R37, [R9+0xcc0] ;  /* 0x000cc00009257984 */ /* 0x000ea20000000800 */
[----:B------:R-:W-:Y:S02]  /*7fc0*/  @!P5 FSEL R39, R220, RZ, P1 ;  /* 0x000000ffdc27d208 */ /* 0x000fe40000800000 */
[C---:B------:R-:W-:Y:S01]  /*7fd0*/  FSETP.GEU.AND P1, PT, R8.reuse, RZ, PT ;  /* 0x000000ff0800720b */ /* 0x040fe20003f2e000 */
[----:B------:R-:W3:Y:S03]  /*7fe0*/  LDS R41, [R9+0x1100] ;  /* 0x0011000009297984 */ /* 0x000ee60000000800 */
[----:B------:R-:W-:Y:S01]  /*7ff0*/  @!P5 FSEL R30, R8, RZ, P1 ;  /* 0x000000ff081ed208 */ /* 0x000fe20000800000 */
[----:B------:R-:W4:Y:S01]  /*8000*/  LDS R43, [R9+0x1540] ;  /* 0x00154000092b7984 */ /* 0x000f220000000800 */
[----:B------:R-:W-:-:S03]  /*8010*/  FSETP.GEU.AND P1, PT, R120, RZ, PT ;  /* 0x000000ff7800720b */ /* 0x000fc60003f2e000 */
[----:B------:R-:W5:Y:S01]  /*8020*/  LDS R45, [R9+0x1980] ;  /* 0x00198000092d7984 */ /* 0x000f620000000800 */
[----:B------:R-:W-:Y:S02]  /*8030*/  FSEL R27, R120, RZ, P1 ;  /* 0x000000ff781b7208 */ /* 0x000fe40000800000 */
[C---:B------:R-:W-:Y:S01]  /*8040*/  FSETP.GEU.AND P1, PT, R55.reuse, RZ, PT ;  /* 0x000000ff3700720b */ /* 0x040fe20003f2e000 */
[----:B------:R-:W0:Y:S03]  /*8050*/  LDS R47, [R9+0x1dc0] ;  /* 0x001dc000092f7984 */ /* 0x000e260000000800 */
[----:B------:R-:W-:Y:S01]  /*8060*/  FSEL R55, R55, RZ, P1 ;  /* 0x000000ff37377208 */ /* 0x000fe20000800000 */
[----:B------:R-:W0:Y:S01]  /*8070*/  LDS R49, [R9+0x2200] ;  /* 0x0022000009317984 */ /* 0x000e220000000800 */
[----:B------:R-:W-:-:S03]  /*8080*/  FSETP.GEU.AND P1, PT, R121, RZ, PT ;  /* 0x000000ff7900720b */ /* 0x000fc60003f2e000 */
[----:B------:R-:W1:Y:S01]  /*8090*/  LDS R51, [R9+0x2640] ;  /* 0x0026400009337984 */ /* 0x000e620000000800 */
[----:B------:R-:W-:-:S03]  /*80a0*/  FSEL R22, R121, RZ, P1 ;  /* 0x000000ff79167208 */ /* 0x000fc60000800000 */
[----:B------:R-:W1:Y:S04]  /*80b0*/  LDS R53, [R9+0x2a80] ;  /* 0x002a800009357984 */ /* 0x000e680000000800 */
[----:B------:R-:W1:Y:S04]  /*80c0*/  LDS R63, [R9+0x2ec0] ;  /* 0x002ec000093f7984 */ /* 0x000e680000000800 */
[----:B------:R-:W1:Y:S04]  /*80d0*/  LDS R65, [R9+0x3300] ;  /* 0x0033000009417984 */ /* 0x000e680000000800 */
[----:B------:R-:W1:Y:S04]  /*80e0*/  LDS R67, [R9+0x3740] ;  /* 0x0037400009437984 */ /* 0x000e680000000800 */
[----:B------:R-:W1:Y:S04]  /*80f0*/  LDS R71, [R9+0x3fc0] ;  /* 0x003fc00009477984 */ /* 0x000e680000000800 */
[----:B------:R-:W1:Y:S04]  /*8100*/  LDS R11, [R9] ;  /* 0x00000000090b7984 */ /* 0x000e680000000800 */
[----:B------:R-:W1:Y:S01]  /*8110*/  LDS R69, [R9+0x3b80] ;  /* 0x003b800009457984 */ /* 0x000e620000000800 */
[----:B------:R-:W-:Y:S01]  /*8120*/  FFMA R122, R122, R205, R137 ;  /* 0x000000cd7a7a7223 */ /* 0x000fe20000000089 */
[----:B------:R-:W-:Y:S01]  /*8130*/  FSETP.GEU.AND P1, PT, R57, RZ, PT ;  /* 0x000000ff3900720b */ /* 0x000fe20003f2e000 */
[----:B------:R-:W-:-:S03]  /*8140*/  FFMA R123, R123, R208, R136 ;  /* 0x000000d07b7b7223 */ /* 0x000fc60000000088 */
[----:B------:R-:W-:Y:S02]  /*8150*/  FSEL R57, R57, RZ, P1 ;  /* 0x000000ff39397208 */ /* 0x000fe40000800000 */
[----:B------:R-:W-:Y:S01]  /*8160*/  FSETP.GEU.AND P1, PT, R122, RZ, PT ;  /* 0x000000ff7a00720b */ /* 0x000fe20003f2e000 */
[----:B0-----:R-:W-:Y:S01]  /*8170*/  FADD R8, R29, -R72 ;  /* 0x800000481d087221 */ /* 0x001fe20000000000 */
[----:B------:R-:W-:Y:S02]  /*8180*/  FFMA R59, R154, R219, R59 ;  /* 0x000000db9a3b7223 */ /* 0x000fe4000000003b */
[----:B------:R-:W-:Y:S02]  /*8190*/  FSEL R29, R122, RZ, P1 ;  /* 0x000000ff7a1d7208 */ /* 0x000fe40000800000 */
[----:B------:R-:W-:Y:S01]  /*81a0*/  FSETP.GEU.AND P1, PT, R123, RZ, PT ;  /* 0x000000ff7b00720b */ /* 0x000fe20003f2e000 */
[----:B------:R-:W-:-:S03]  /*81b0*/  FFMA R58, R153, R222, R58 ;  /* 0x000000de993a7223 */ /* 0x000fc6000000003a */
[----:B------:R-:W-:Y:S02]  /*81c0*/  FSEL R28, R123, RZ, P1 ;  /* 0x000000ff7b1c7208 */ /* 0x000fe40000800000 */
[----:B------:R-:W-:Y:S01]  /*81d0*/  FSETP.GEU.AND P1, PT, R59, RZ, PT ;  /* 0x000000ff3b00720b */ /* 0x000fe20003f2e000 */
[----:B------:R-:W-:-:S03]  /*81e0*/  FFMA R91, R91, R195, R107 ;  /* 0x000000c35b5b7223 */ /* 0x000fc6000000006b */
[----:B------:R-:W-:Y:S02]  /*81f0*/  FSEL R59, R59, RZ, P1 ;  /* 0x000000ff3b3b7208 */ /* 0x000fe40000800000 */
[----:B------:R-:W-:Y:S01]  /*8200*/  FSETP.GEU.AND P1, PT, R58, RZ, PT ;  /* 0x000000ff3a00720b */ /* 0x000fe20003f2e000 */
[----:B------:R-:W-:-:S03]  /*8210*/  FFMA R90, R90, R196, R106 ;  /* 0x000000c45a5a7223 */ /* 0x000fc6000000006a */
[----:B------:R-:W-:Y:S02]  /*8220*/  FSEL R58, R58, RZ, P1 ;  /* 0x000000ff3a3a7208 */ /* 0x000fe40000800000 */
[----:B------:R-:W-:Y:S02]  /*8230*/  FSETP.GEU.AND P1, PT, R91, RZ, PT ;  /* 0x000000ff5b00720b */ /* 0x000fe40003f2e000 */
[----:B------:R-:W-:Y:S01]  /*8240*/  @P2 FSEL R28, R59, RZ, P6 ;  /* 0x000000ff3b1c2208 */ /* 0x000fe20003000000 */
[----:B------:R-:W-:Y:S01]  /*8250*/  FFMA R89, R89, R197, R105 ;  /* 0x000000c559597223 */ /* 0x000fe20000000069 */
[----:B------:R-:W-:Y:S02]  /*8260*/  @!P3 FSEL R28, R91, RZ, P1 ;  /* 0x000000ff5b1cb208 */ /* 0x000fe40000800000 */
[----:B------:R-:W-:Y:S02]  /*8270*/  FSETP.GEU.AND P1, PT, R90, RZ, PT ;  /* 0x000000ff5a00720b */ /* 0x000fe40003f2e000 */
[----:B------:R-:W-:Y:S01]  /*8280*/  @P2 FSEL R29, R58, RZ, P6 ;  /* 0x000000ff3a1d2208 */ /* 0x000fe20003000000 */
[----:B------:R-:W-:Y:S01]  /*8290*/  FFMA R88, R88, R198, R104 ;  /* 0x000000c658587223 */ /* 0x000fe20000000068 */
[----:B------:R-:W-:Y:S01]  /*82a0*/  @!P3 FSEL R29, R90, RZ, P1 ;  /* 0x000000ff5a1db208 */ /* 0x000fe20000800000 */
[--C-:B-1----:R-:W-:Y:S01]  /*82b0*/  FADD R31, R31, -R72.reuse ;  /* 0x800000481f1f7221 */ /* 0x102fe20000000000 */
[----:B------:R-:W-:Y:S01]  /*82c0*/  FSETP.GEU.AND P1, PT, R89, RZ, PT ;  /* 0x000000ff5900720b */ /* 0x000fe20003f2e000 */
[--C-:B--2---:R-:W-:Y:S01]  /*82d0*/  FADD R37, R37, -R72.reuse ;  /* 0x8000004825257221 */ /* 0x104fe20000000000 */
[--C-:B---3--:R-:W-:Y:S01]  /*82e0*/  FADD R41, R41, -R72.reuse ;  /* 0x8000004829297221 */ /* 0x108fe20000000000 */
[--C-:B----4-:R-:W-:Y:S01]  /*82f0*/  FADD R43, R43, -R72.reuse ;  /* 0x800000482b2b7221 */ /* 0x110fe20000000000 */
[--C-:B-----5:R-:W-:Y:S01]  /*8300*/  FADD R45, R45, -R72.reuse ;  /* 0x800000482d2d7221 */ /* 0x120fe20000000000 */
[--C-:B------:R-:W-:Y:S01]  /*8310*/  FADD R47, R47, -R72.reuse ;  /* 0x800000482f2f7221 */ /* 0x100fe20000000000 */
        /* <DEDUP_REMOVED lines=8> */
[----:B------:R-:W-:Y:S01]  /*83a0*/  FADD R69, R69, -R72 ;  /* 0x8000004845457221 */ /* 0x000fe20000000000 */
[----:B------:R-:W-:Y:S01]  /*83b0*/  @P2 FSEL R22, R57, RZ, P6 ;  /* 0x000000ff39162208 */ /* 0x000fe20003000000 */
[-C--:B------:R-:W-:Y:S01]  /*83c0*/  FMUL R9, R8, R36.reuse ;  /* 0x0000002408097220 */ /* 0x080fe20000400000 */
[----:B------:R-:W-:Y:S01]  /*83d0*/  @!P3 FSEL R22, R89, RZ, P1 ;  /* 0x000000ff5916b208 */ /* 0x000fe20000800000 */
[-C--:B------:R-:W-:Y:S01]  /*83e0*/  FMUL R31, R31, R36.reuse ;  /* 0x000000241f1f7220 */ /* 0x080fe20000400000 */
        /* <DEDUP_REMOVED lines=13> */
[----:B------:R-:W-:Y:S01]  /*84c0*/  FMUL R69, R69, R36 ;  /* 0x0000002445457220 */ /* 0x000fe20000400000 */
[----:B------:R-:W-:Y:S01]  /*84d0*/  FFMA R6, R238, R6, R217 ;  /* 0x00000006ee067223 */ /* 0x000fe200000000d9 */
[----:B------:R-:W-:-:S02]  /*84e0*/  FSETP.GEU.AND P1, PT, R88, RZ, PT ;  /* 0x000000ff5800720b */ /* 0x000fc40003f2e000 */
[----:B------:R-:W-:Y:S01]  /*84f0*/  LOP3.LUT R38, R75, 0xff, RZ, 0xc0, !PT ;  /* 0x000000ff4b267812 */ /* 0x000fe200078ec0ff */
[--C-:B------:R-:W-:Y:S01]  /*8500*/  FFMA R11, R73, R11, R74.reuse ;  /* 0x0000000b490b7223 */ /* 0x100fe2000000004a */
[----:B------:R-:W-:Y:S01]  /*8510*/  @P2 FSEL R27, R55, RZ, P6 ;  /* 0x000000ff371b2208 */ /* 0x000fe20003000000 */
[C-C-:B------:R-:W-:Y:S01]  /*8520*/  FFMA R9, R73.reuse, R9, R74.reuse ;  /* 0x0000000949097223 */ /* 0x140fe2000000004a */
        /* <DEDUP_REMOVED lines=13> */
[----:B------:R-:W-:Y:S01]  /*8600*/  FFMA R71, R73, R71, R74 ;  /* 0x0000004749477223 */ /* 0x000fe2000000004a */
[----:B------:R-:W-:Y:S01]  /*8610*/  @!P3 FSEL R27, R88, RZ, P1 ;  /* 0x000000ff581bb208 */ /* 0x000fe20000800000 */
[----:B------:R-:W-:Y:S01]  /*8620*/  FFMA R18, R237, R18, R216 ;  /* 0x00000012ed127223 */ /* 0x000fe200000000d8 */
[----:B------:R-:W-:Y:S01]  /*8630*/  LEA R50, R38, UR5, 0x2 ;  /* 0x0000000526327c11 */ /* 0x000fe2000f8e10ff */
[----:B------:R-:W-:Y:S01]  /*8640*/  BAR.SYNC.DEFER_BLOCKING 0x0 ;  /* 0x0000000000007b1d */ /* 0x000fe20000010000 */
[----:B------:R-:W-:Y:S01]  /*8650*/  FSETP.GEU.AND P1, PT, R6, RZ, PT ;  /* 0x000000ff0600720b */ /* 0x000fe20003f2e000 */
[----:B------:R-:W-:-:S03]  /*8660*/  FFMA R124, R124, R23, R139 ;  /* 0x000000177c7c7223 */ /* 0x000fc6000000008b */
[----:B------:R-:W-:Y:S01]  /*8670*/  @!P5 FSEL R27, R6, RZ, P1 ;  /* 0x000000ff061bd208 */ /* 0x000fe20000800000 */
[----:B------:R-:W-:Y:S01]  /*8680*/  FFMA R125, R125, R24, R140 ;  /* 0x000000187d7d7223 */ /* 0x000fe2000000008c */
[----:B------:R-:W-:Y:S01]  /*8690*/  FSETP.GEU.AND P1, PT, R18, RZ, PT ;  /* 0x000000ff1200720b */ /* 0x000fe20003f2e000 */
[----:B------:R-:W-:Y:S01]  /*86a0*/  FFMA R155, R155, R180, R158 ;  /* 0x000000b49b9b7223 */ /* 0x000fe2000000009e */
[----:B------:R-:W-:Y:S01]  /*86b0*/  LOP3.LUT R24, R38, 0x600, RZ, 0xfc, !PT ;  /* 0x0000060026187812 */ /* 0x000fe200078efcff */
[----:B------:R-:W-:Y:S01]  /*86c0*/  FFMA R126, R126, R25, R141 ;  /* 0x000000197e7e7223 */ /* 0x000fe2000000008d */
[----:B------:R-:W-:Y:S01]  /*86d0*/  @!P5 FSEL R22, R18, RZ, P1 ;  /* 0x000000ff1216d208 */ /* 0x000fe20000800000 */
[----:B------:R-:W-:Y:S01]  /*86e0*/  FFMA R61, R156, R179, R61 ;  /* 0x000000b39c3d7223 */ /* 0x000fe2000000003d */
[----:B------:R-:W-:Y:S01]  /*86f0*/  FSETP.GEU.AND P1, PT, R124, RZ, PT ;  /* 0x000000ff7c00720b */ /* 0x000fe20003f2e000 */
[----:B------:R-:W-:Y:S01]  /*8700*/  FFMA R214, R235, R12, R214 ;  /* 0x0000000cebd67223 */ /* 0x000fe200000000d6 */
[----:B------:R-:W-:Y:S01]  /*8710*/  LOP3.LUT R8, R38, 0xe00, RZ, 0xfc, !PT ;  /* 0x00000e0026087812 */ /* 0x000fe200078efcff */
[----:B------:R-:W-:Y:S01]  /*8720*/  FFMA R215, R236, R19, R215 ;  /* 0x00000013ecd77223 */ /* 0x000fe200000000d7 */
[C---:B------:R-:W-:Y:S01]  /*8730*/  LOP3.LUT R10, R38.reuse, 0xc00, RZ, 0xfc, !PT ;  /* 0x00000c00260a7812 */ /* 0x040fe200078efcff */
[----:B------:R-:W-:Y:S01]  /*8740*/  FFMA R127, R127, R26, R142 ;  /* 0x0000001a7f7f7223 */ /* 0x000fe2000000008e */
[----:B------:R-:W-:Y:S01]  /*8750*/  FFMA R62, R157, R178, R62 ;  /* 0x000000b29d3e7223 */ /* 0x000fe2000000003e */
[----:B------:R-:W-:Y:S01]  /*8760*/  LOP3.LUT R36, R38, 0x200, RZ, 0xfc, !PT ;  /* 0x0000020026247812 */ /* 0x000fe200078efcff */
[----:B------:R-:W-:Y:S01]  /*8770*/  FFMA R60, R159, R176, R60 ;  /* 0x000000b09f3c7223 */ /* 0x000fe2000000003c */
[----:B------:R-:W-:Y:S01]  /*8780*/  SHF.R.U32.HI R75, RZ, 0x2, R75 ;  /* 0x00000002ff4b7819 */ /* 0x000fe2000001164b */
[----:B------:R-:W-:Y:S01]  /*8790*/  FFMA R20, R95, R20, R111 ;  /* 0x000000145f147223 */ /* 0x000fe2000000006f */
[----:B------:R-:W-:Y:S01]  /*87a0*/  STS [R50], R11 ;  /* 0x0000000b32007388 */ /* 0x000fe20000000800 */
[----:B------:R-:W-:Y:S01]  /*87b0*/  FFMA R210, R231, R17, R210 ;  /* 0x00000011e7d27223 */ /* 0x000fe200000000d2 */
[----:B------:R-:W-:Y:S01]  /*87c0*/  FFMA R211, R232, R16, R211 ;  /* 0x00000010e8d37223 */ /* 0x000fe200000000d3 */
[----:B------:R-:W-:Y:S01]  /*87d0*/  FFMA R3, R92, R3, R108 ;  /* 0x000000035c037223 */ /* 0x000fe2000000006c */
[----:B------:R-:W-:Y:S01]  /*87e0*/  STS [R50+0x440], R9 ;  /* 0x0004400932007388 */ /* 0x000fe20000000800 */
[----:B------:R-:W-:Y:S01]  /*87f0*/  FFMA R21, R94, R21, R110 ;  /* 0x000000155e157223 */ /* 0x000fe2000000006e */
[----:B------:R-:W-:Y:S01]  /*8800*/  FFMA R5, R93, R5, R109 ;  /* 0x000000055d057223 */ /* 0x000fe2000000006d */
[----:B------:R-:W-:Y:S01]  /*8810*/  FFMA R14, R234, R14, R213 ;  /* 0x0000000eea0e7223 */ /* 0x000fe200000000d5 */
[----:B------:R-:W-:Y:S01]  /*8820*/  STS [R50+0x880], R31 ;  /* 0x0008801f32007388 */ /* 0x000fe20000000800 */
[----:B------:R-:W-:Y:S01]  /*8830*/  FFMA R2, R233, R2, R212 ;  /* 0x00000002e9027223 */ /* 0x000fe200000000d4 */
[----:B------:R-:W-:-:S02]  /*8840*/  ULDC.64 UR4, c[0x0][0x2e0] ;  /* 0x0000b80000047ab9 */ /* 0x000fc40000000a00 */
[----:B------:R-:W-:Y:S04]  /*8850*/  STS [R50+0xcc0], R37 ;  /* 0x000cc02532007388 */ /* 0x000fe80000000800 */
[----:B------:R-:W-:Y:S04]  /*8860*/  STS [R50+0x1100], R41 ;  /* 0x0011002932007388 */ /* 0x000fe80000000800 */
[----:B------:R-:W-:Y:S04]  /*8870*/  STS [R50+0x1540], R43 ;  /* 0x0015402b32007388 */ /* 0x000fe80000000800 */
[----:B------:R-:W-:Y:S04]  /*8880*/  STS [R50+0x1980], R45 ;  /* 0x0019802d32007388 */ /* 0x000fe80000000800 */
[----:B------:R-:W-:Y:S04]  /*8890*/  STS [R50+0x1dc0], R47 ;  /* 0x001dc02f32007388 */ /* 0x000fe80000000800 */
[----:B------:R-:W-:Y:S04]  /*88a0*/  STS [R50+0x2200], R49 ;  /* 0x0022003132007388 */ /* 0x000fe80000000800 */
[----:B------:R0:W-:Y:S04]  /*88b0*/  STS [R50+0x2640], R51 ;  /* 0x0026403332007388 */ /* 0x0001e80000000800 */
[----:B------:R-:W-:Y:S04]  /*88c0*/  STS [R50+0x2a80], R53 ;  /* 0x002a803532007388 */ /* 0x000fe80000000800 */
[----:B------:R-:W-:Y:S04]  /*88d0*/  STS [R50+0x2ec0], R63 ;  /* 0x002ec03f32007388 */ /* 0x000fe80000000800 */
[----:B------:R-:W-:Y:S04]  /*88e0*/  STS [R50+0x3300], R65 ;  /* 0x0033004132007388 */ /* 0x000fe80000000800 */
[----:B------:R-:W-:Y:S04]  /*88f0*/  STS [R50+0x3740], R67 ;  /* 0x0037404332007388 */ /* 0x000fe80000000800 */
[----:B------:R-:W-:Y:S04]  /*8900*/  STS [R50+0x3b80], R69 ;  /* 0x003b804532007388 */ /* 0x000fe80000000800 */
[----:B------:R1:W-:Y:S01]  /*8910*/  STS [R50+0x3fc0], R71 ;  /* 0x003fc04732007388 */ /* 0x0003e20000000800 */
[----:B------:R-:W-:-:S02]  /*8920*/  SHF.R.U32.HI R24, RZ, 0x2, R24 ;  /* 0x00000002ff187819 */ /* 0x000fc40000011618 */
[----:B0-----:R-:W-:Y:S02]  /*8930*/  FSEL R51, R124, RZ, P1 ;  /* 0x000000ff7c337208 */ /* 0x001fe40000800000 */
[C---:B------:R-:W-:Y:S02]  /*8940*/  LOP3.LUT R9, R38.reuse, 0xd00, RZ, 0xfc, !PT ;  /* 0x00000d0026097812 */ /* 0x040fe400078efcff */
[----:B------:R-:W-:Y:S02]  /*8950*/  LOP3.LUT R11, R38, 0xb00, RZ, 0xfc, !PT ;  /* 0x00000b00260b7812 */ /* 0x000fe400078efcff */
[----:B------:R-:W-:Y:S02]  /*8960*/  FSETP.GEU.AND P1, PT, R155, RZ, PT ;  /* 0x000000ff9b00720b */ /* 0x000fe40003f2e000 */
[----:B------:R-:W-:Y:S02]  /*8970*/  LOP3.LUT R24, R24, 0x1bc, RZ, 0xc0, !PT ;  /* 0x000001bc18187812 */ /* 0x000fe400078ec0ff */
[----:B------:R-:W-:-:S02]  /*8980*/  LOP3.LUT R23, R38, 0x700, RZ, 0xfc, !PT ;  /* 0x0000070026177812 */ /* 0x000fc400078efcff */
[----:B------:R-:W-:Y:S02]  /*8990*/  SHF.R.U32.HI R8, RZ, 0x2, R8 ;  /* 0x00000002ff087819 */ /* 0x000fe40000011608 */
[----:B------:R-:W-:Y:S02]  /*89a0*/  SHF.R.U32.HI R9, RZ, 0x2, R9 ;  /* 0x00000002ff097819 */ /* 0x000fe40000011609 */
[----:B------:R-:W-:Y:S02]  /*89b0*/  SHF.R.U32.HI R10, RZ, 0x2, R10 ;  /* 0x00000002ff0a7819 */ /* 0x000fe4000001160a */
[----:B------:R-:W-:Y:S02]  /*89c0*/  SHF.R.U32.HI R11, RZ, 0x2, R11 ;  /* 0x00000002ff0b7819 */ /* 0x000fe4000001160b */
[----:B------:R-:W-:Y:S02]  /*89d0*/  FSEL R155, R155, RZ, P1 ;  /* 0x000000ff9b9b7208 */ /* 0x000fe40000800000 */
[----:B------:R-:W-:-:S02]  /*89e0*/  LOP3.LUT R25, R38, 0x500, RZ, 0xfc, !PT ;  /* 0x0000050026197812 */ /* 0x000fc400078efcff */
[----:B------:R-:W-:Y:S01]  /*89f0*/  FSETP.GEU.AND P1, PT, R125, RZ, PT ;  /* 0x000000ff7d00720b */ /* 0x000fe20003f2e000 */
[----:B------:R-:W-:Y:S01]  /*8a00*/  IMAD.IADD R40, R50, 0x1, R24 ;  /* 0x0000000132287824 */ /* 0x000fe200078e0218 */
[----:B------:R-:W-:Y:S02]  /*8a10*/  SHF.R.U32.HI R23, RZ, 0x2, R23 ;  /* 0x00000002ff177819 */ /* 0x000fe40000011617 */
[----:B------:R-:W-:Y:S02]  /*8a20*/  LOP3.LUT R8, R8, 0x3bc, RZ, 0xc0, !PT ;  /* 0x000003bc08087812 */ /* 0x000fe400078ec0ff */
[----:B------:R-:W-:Y:S02]  /*8a30*/  LOP3.LUT R9, R9, 0x37c, RZ, 0xc0, !PT ;  /* 0x0000037c09097812 */ /* 0x000fe400078ec0ff */
[----:B------:R-:W-:Y:S02]  /*8a40*/  LOP3.LUT R10, R10, 0x33c, RZ, 0xc0, !PT ;  /* 0x0000033c0a0a7812 */ /* 0x000fe400078ec0ff */
[----:B------:R-:W-:-:S02]  /*8a50*/  LOP3.LUT R11, R11, 0x2fc, RZ, 0xc0, !PT ;  /* 0x000002fc0b0b7812 */ /* 0x000fc400078ec0ff */
[----:B------:R-:W-:Y:S02]  /*8a60*/  SHF.R.U32.HI R25, RZ, 0x2, R25 ;  /* 0x00000002ff197819 */ /* 0x000fe40000011619 */
[----:B------:R-:W-:Y:S02]  /*8a70*/  FSEL R24, R125, RZ, P1 ;  /* 0x000000ff7d187208 */ /* 0x000fe40000800000 */
[----:B------:R-:W-:Y:S01]  /*8a80*/  FSETP.GEU.AND P1, PT, R61, RZ, PT ;  /* 0x000000ff3d00720b */ /* 0x000fe20003f2e000 */
[C---:B------:R-:W-:Y:S01]  /*8a90*/  IMAD.IADD R48, R50.reuse, 0x1, R8 ;  /* 0x0000000132307824 */ /* 0x040fe200078e0208 */
[----:B------:R-:W-:Y:S01]  /*8aa0*/  BAR.SYNC.DEFER_BLOCKING 0x0 ;  /* 0x0000000000007b1d */ /* 0x000fe20000010000 */
[----:B------:R-:W-:Y:S01]  /*8ab0*/  LOP3.LUT R23, R23, 0x1fc, RZ, 0xc0, !PT ;  /* 0x000001fc17177812 */ /* 0x000fe200078ec0ff */
[C---:B------:R-:W-:Y:S01]  /*8ac0*/  IMAD.IADD R47, R50.reuse, 0x1, R9 ;  /* 0x00000001322f7824 */ /* 0x040fe200078e0209 */
[----:B------:R-:W-:Y:S01]  /*8ad0*/  LOP3.LUT R25, R25, 0x17c, RZ, 0xc0, !PT ;  /* 0x0000017c19197812 */ /* 0x000fe200078ec0ff */
[----:B------:R-:W-:Y:S01]  /*8ae0*/  IMAD.IADD R46, R50, 0x1, R10 ;  /* 0x00000001322e7824 */ /* 0x000fe200078e020a */
[----:B------:R-:W-:Y:S01]  /*8af0*/  LOP3.LUT R12, R38, 0xa00, RZ, 0xfc, !PT ;  /* 0x00000a00260c7812 */ /* 0x000fe200078efcff */
[----:B------:R-:W-:Y:S01]  /*8b00*/  IMAD.IADD R45, R50, 0x1, R11 ;  /* 0x00000001322d7824 */ /* 0x000fe200078e020b */
[----:B------:R-:W-:-:S02]  /*8b10*/  FSEL R61, R61, RZ, P1 ;  /* 0x000000ff3d3d7208 */ /* 0x000fc40000800000 */
[C---:B------:R-:W-:Y:S02]  /*8b20*/  LOP3.LUT R6, R38.reuse, 0xf00, RZ, 0xfc, !PT ;  /* 0x00000f0026067812 */ /* 0x040fe400078efcff */
[C---:B------:R-:W-:Y:S02]  /*8b30*/  LOP3.LUT R18, R38.reuse, 0x900, RZ, 0xfc, !PT ;  /* 0x0000090026127812 */ /* 0x040fe400078efcff */
[C---:B------:R-:W-:Y:S02]  /*8b40*/  LOP3.LUT R19, R38.reuse, 0x800, RZ, 0xfc, !PT ;  /* 0x0000080026137812 */ /* 0x040fe400078efcff */
[C---:B------:R-:W-:Y:S02]  /*8b50*/  LOP3.LUT R26, R38.reuse, 0x400, RZ, 0xfc, !PT ;  /* 0x00000400261a7812 */ /* 0x040fe400078efcff */
[C---:B------:R-:W-:Y:S02]  /*8b60*/  LOP3.LUT R31, R38.reuse, 0x300, RZ, 0xfc, !PT ;  /* 0x00000300261f7812 */ /* 0x040fe400078efcff */
[----:B------:R-:W-:-:S02]  /*8b70*/  LOP3.LUT R37, R38, 0x100, RZ, 0xfc, !PT ;  /* 0x0000010026257812 */ /* 0x000fc400078efcff */
[----:B------:R-:W-:Y:S01]  /*8b80*/  FSETP.GEU.AND P1, PT, R126, RZ, PT ;  /* 0x000000ff7e00720b */ /* 0x000fe20003f2e000 */
[----:B------:R-:W0:Y:S01]  /*8b90*/  LDS.128 R8, [R15+0x10] ;  /* 0x000010000f087984 */ /* 0x000e220000000c00 */
[C---:B------:R-:W-:Y:S01]  /*8ba0*/  IMAD.IADD R41, R50.reuse, 0x1, R23 ;  /* 0x0000000132297824 */ /* 0x040fe200078e0217 */
[----:B------:R-:W-:Y:S01]  /*8bb0*/  SHF.R.U32.HI R12, RZ, 0x2, R12 ;  /* 0x00000002ff0c7819 */ /* 0x000fe2000001160c */
[----:B------:R-:W-:Y:S01]  /*8bc0*/  IMAD.IADD R23, R50, 0x1, R25 ;  /* 0x0000000132177824 */ /* 0x000fe200078e0219 */
[----:B------:R-:W-:Y:S02]  /*8bd0*/  SHF.R.U32.HI R6, RZ, 0x2, R6 ;  /* 0x00000002ff067819 */ /* 0x000fe40000011606 */
[----:B------:R-:W-:Y:S02]  /*8be0*/  SHF.R.U32.HI R18, RZ, 0x2, R18 ;  /* 0x00000002ff127819 */ /* 0x000fe40000011612 */
[----:B------:R-:W-:Y:S02]  /*8bf0*/  SHF.R.U32.HI R19, RZ, 0x2, R19 ;  /* 0x00000002ff137819 */ /* 0x000fe40000011613 */
[----:B------:R-:W-:-:S02]  /*8c00*/  SHF.R.U32.HI R26, RZ, 0x2, R26 ;  /* 0x00000002ff1a7819 */ /* 0x000fc4000001161a */
[----:B------:R-:W-:Y:S02]  /*8c10*/  SHF.R.U32.HI R31, RZ, 0x2, R31 ;  /* 0x00000002ff1f7819 */ /* 0x000fe4000001161f */
[----:B------:R-:W-:Y:S02]  /*8c20*/  SHF.R.U32.HI R37, RZ, 0x2, R37 ;  /* 0x00000002ff257819 */ /* 0x000fe40000011625 */
[----:B------:R-:W-:Y:S02]  /*8c30*/  SHF.R.U32.HI R36, RZ, 0x2, R36 ;  /* 0x00000002ff247819 */ /* 0x000fe40000011624 */
[----:B------:R-:W-:Y:S02]  /*8c40*/  FSEL R25, R126, RZ, P1 ;  /* 0x000000ff7e197208 */ /* 0x000fe40000800000 */
[----:B------:R-:W-:Y:S02]  /*8c50*/  FSETP.GEU.AND P1, PT, R62, RZ, PT ;  /* 0x000000ff3e00720b */ /* 0x000fe40003f2e000 */
[----:B------:R-:W-:-:S02]  /*8c60*/  LOP3.LUT R12, R12, 0x2bc, RZ, 0xc0, !PT ;  /* 0x000002bc0c0c7812 */ /* 0x000fc400078ec0ff */
[----:B------:R-:W-:Y:S02]  /*8c70*/  LOP3.LUT R75, R75, 0x3c, RZ, 0xc0, !PT ;  /* 0x0000003c4b4b7812 */ /* 0x000fe400078ec0ff */
[----:B------:R-:W-:Y:S02]  /*8c80*/  LOP3.LUT R38, R6, 0x3fc, RZ, 0xc0, !PT ;  /* 0x000003fc06267812 */ /* 0x000fe400078ec0ff */
[----:B------:R-:W-:Y:S02]  /*8c90*/  LOP3.LUT R18, R18, 0x27c, RZ, 0xc0, !PT ;  /* 0x0000027c12127812 */ /* 0x000fe400078ec0ff */
[----:B------:R-:W-:Y:S02]  /*8ca0*/  LOP3.LUT R19, R19, 0x23c, RZ, 0xc0, !PT ;  /* 0x0000023c13137812 */ /* 0x000fe400078ec0ff */
[----:B------:R-:W-:Y:S02]  /*8cb0*/  LOP3.LUT R26, R26, 0x13c, RZ, 0xc0, !PT ;  /* 0x0000013c1a1a7812 */ /* 0x000fe400078ec0ff */
[----:B------:R-:W-:-:S02]  /*8cc0*/  LOP3.LUT R31, R31, 0xfc, RZ, 0xc0, !PT ;  /* 0x000000fc1f1f7812 */ /* 0x000fc400078ec0ff */
[----:B------:R-:W-:Y:S02]  /*8cd0*/  LOP3.LUT R37, R37, 0x7c, RZ, 0xc0, !PT ;  /* 0x0000007c25257812 */ /* 0x000fe400078ec0ff */
[----:B------:R-:W-:Y:S02]  /*8ce0*/  LOP3.LUT R36, R36, 0xbc, RZ, 0xc0, !PT ;  /* 0x000000bc24247812 */ /* 0x000fe400078ec0ff */
[----:B------:R-:W-:Y:S02]  /*8cf0*/  FSEL R62, R62, RZ, P1 ;  /* 0x000000ff3e3e7208 */ /* 0x000fe40000800000 */
[----:B------:R-:W-:Y:S01]  /*8d00*/  FSETP.GEU.AND P1, PT, R127, RZ, PT ;  /* 0x000000ff7f00720b */ /* 0x000fe20003f2e000 */
[C---:B------:R-:W-:Y:S02]  /*8d10*/  IMAD.IADD R44, R50.reuse, 0x1, R12 ;  /* 0x00000001322c7824 */ /* 0x040fe400078e020c */
[C---:B------:R-:W-:Y:S02]  /*8d20*/  IMAD.IADD R75, R50.reuse, 0x1, R75 ;  /* 0x00000001324b7824 */ /* 0x040fe400078e024b */
[----:B------:R-:W-:-:S02]  /*8d30*/  IMAD.IADD R43, R50, 0x1, R18 ;  /* 0x00000001322b7824 */ /* 0x000fc400078e0212 */
[C---:B------:R-:W-:Y:S02]  /*8d40*/  IMAD.IADD R42, R50.reuse, 0x1, R19 ;  /* 0x00000001322a7824 */ /* 0x040fe400078e0213 */
[C---:B------:R-:W-:Y:S02]  /*8d50*/  IMAD.IADD R26, R50.reuse, 0x1, R26 ;  /* 0x00000001321a7824 */ /* 0x040fe400078e021a */
[C---:B------:R-:W-:Y:S02]  /*8d60*/  IMAD.IADD R31, R50.reuse, 0x1, R31 ;  /* 0x00000001321f7824 */ /* 0x040fe400078e021f */
[C---:B------:R-:W-:Y:S02]  /*8d70*/  IMAD.IADD R6, R50.reuse, 0x1, R37 ;  /* 0x0000000132067824 */ /* 0x040fe400078e0225 */
[C---:B------:R-:W-:Y:S01]  /*8d80*/  IMAD.IADD R49, R50.reuse, 0x1, R38 ;  /* 0x0000000132317824 */ /* 0x040fe200078e0226 */
[----:B------:R-:W-:Y:S01]  /*8d90*/  @P2 FSEL R51, R155, RZ, P6 ;  /* 0x000000ff9b332208 */ /* 0x000fe20003000000 */
[----:B------:R-:W-:Y:S01]  /*8da0*/  IMAD.IADD R12, R50, 0x1, R36 ;  /* 0x00000001320c7824 */ /* 0x000fe200078e0224 */
[----:B-1----:R-:W-:Y:S01]  /*8db0*/  FSEL R50, R127, RZ, P1 ;  /* 0x000000ff7f327208 */ /* 0x002fe20000800000 */
[----:B------:R-:W1:Y:S01]  /*8dc0*/  LDS.128 R16, [R15+0x20] ;  /* 0x000020000f107984 */ /* 0x000e620000000c00 */
[----:B------:R-:W-:-:S04]  /*8dd0*/  FSETP.GEU.AND P1, PT, R60, RZ, PT ;  /* 0x000000ff3c00720b */ /* 0x000fc80003f2e000 */
[----:B------:R-:W-:Y:S02]  /*8de0*/  FSEL R60, R60, RZ, P1 ;  /* 0x000000ff3c3c7208 */ /* 0x000fe40000800000 */
[----:B------:R-:W-:Y:S02]  /*8df0*/  @P2 FSEL R24, R61, RZ, P6 ;  /* 0x000000ff3d182208 */ /* 0x000fe40003000000 */
[----:B------:R-:W-:Y:S02]  /*8e00*/  @P2 FSEL R25, R62, RZ, P6 ;  /* 0x000000ff3e192208 */ /* 0x000fe40003000000 */
[----:B------:R-:W-:Y:S02]  /*8e10*/  @P2 FSEL R50, R60, RZ, P6 ;  /* 0x000000ff3c322208 */ /* 0x000fe40003000000 */
[----:B------:R-:W-:Y:S02]  /*8e20*/  FSETP.GEU.AND P1, PT, R215, RZ, PT ;  /* 0x000000ffd700720b */ /* 0x000fe40003f2e000 */
[----:B------:R-:W-:-:S02]  /*8e30*/  FSETP.GEU.AND P2, PT, R214, RZ, PT ;  /* 0x000000ffd600720b */ /* 0x000fc40003f4e000 */
[----:B------:R-:W-:Y:S02]  /*8e40*/  FSETP.GEU.AND P6, PT, R20, RZ, PT ;  /* 0x000000ff1400720b */ /* 0x000fe40003fce000 */
[----:B------:R-:W-:Y:S02]  /*8e50*/  @!P5 FSEL R29, R215, RZ, P1 ;  /* 0x000000ffd71dd208 */ /* 0x000fe40000800000 */
[----:B------:R-:W-:Y:S02]  /*8e60*/  @!P5 FSEL R28, R214, RZ, P2 ;  /* 0x000000ffd61cd208 */ /* 0x000fe40001000000 */
[----:B------:R-:W-:Y:S02]  /*8e70*/  @!P3 FSEL R50, R20, RZ, P6 ;  /* 0x000000ff1432b208 */ /* 0x000fe40003000000 */
        /* <DEDUP_REMOVED lines=8> */
[C---:B------:R-:W-:Y:S02]  /*8f00*/  FSETP.GEU.AND P3, PT, R211.reuse, RZ, PT ;  /* 0x000000ffd300720b */ /* 0x040fe40003f6e000 */
[----:B------:R-:W-:Y:S02]  /*8f10*/  FSETP.GEU.AND P6, PT, R210, RZ, PT ;  /* 0x000000ffd200720b */ /* 0x000fe40003fce000 */
[----:B------:R-:W-:Y:S02]  /*8f20*/  @!P5 FSEL R51, R14, RZ, P1 ;  /* 0x000000ff0e33d208 */ /* 0x000fe40000800000 */
[----:B------:R-:W-:Y:S02]  /*8f30*/  @!P5 FSEL R24, R2, RZ, P2 ;  /* 0x000000ff0218d208 */ /* 0x000fe40001000000 */
[----:B------:R-:W-:Y:S02]  /*8f40*/  @!P5 FSEL R25, R211, RZ, P3 ;  /* 0x000000ffd319d208 */ /* 0x000fe40001800000 */
[----:B------:R-:W-:Y:S01]  /*8f50*/  @!P5 FSEL R50, R210, RZ, P6 ;  /* 0x000000ffd232d208 */ /* 0x000fe20003000000 */
[----:B0-----:R-:W-:Y:S01]  /*8f60*/  FADD R2, R10, R39 ;  /* 0x000000270a027221 */ /* 0x001fe20000000000 */
[----:B------:R-:W-:Y:S01]  /*8f70*/  FSETP.GEU.AND P2, PT, R30, -R11, PT ;  /* 0x8000000b1e00720b */ /* 0x000fe20003f4e000 */
[----:B------:R-:W-:Y:S01]  /*8f80*/  FADD R30, R11, R30 ;  /* 0x0000001e0b1e7221 */ /* 0x000fe20000000000 */
[----:B------:R-:W-:Y:S01]  /*8f90*/  FSETP.GEU.AND P5, PT, R0, -R9, PT ;  /* 0x800000090000720b */ /* 0x000fe20003fae000 */
[----:B------:R-:W-:Y:S01]  /*8fa0*/  FADD R0, R9, R0 ;  /* 0x0000000009007221 */ /* 0x000fe20000000000 */
[----:B------:R-:W-:Y:S01]  /*8fb0*/  FSETP.GEU.AND P1, PT, R13, -R8, PT ;  /* 0x800000080d00720b */ /* 0x000fe20003f2e000 */
[----:B------:R-:W-:Y:S01]  /*8fc0*/  FADD R13, R8, R13 ;  /* 0x0000000d080d7221 */ /* 0x000fe20000000000 */
[----:B------:R-:W-:-:S02]  /*8fd0*/  FSETP.GEU.AND P6, PT, R39, -R10, PT ;  /* 0x8000000a2700720b */ /* 0x000fc40003fce000 */
[----:B------:R-:W0:Y:S04]  /*8fe0*/  LDS.128 R8, [R15] ;  /* 0x000000000f087984 */ /* 0x000e280000000c00 */
[----:B------:R2:W3:Y:S01]  /*8ff0*/  LDS.128 R36, [R15+0x30] ;  /* 0x000030000f247984 */ /* 0x0004e20000000c00 */
[----:B------:R-:W-:Y:S01]  /*9000*/  BAR.SYNC.DEFER_BLOCKING 0x0 ;  /* 0x0000000000007b1d */ /* 0x000fe20000010000 */
[----:B-1----:R-:W-:Y:S01]  /*9010*/  FSETP.GEU.AND P3, PT, R28, -R19, PT ;  /* 0x800000131c00720b */ /* 0x002fe20003f6e000 */
[----:B------:R-:W-:Y:S01]  /*9020*/  FADD R19, R19, R28 ;  /* 0x0000001c13137221 */ /* 0x000fe20000000000 */
[----:B------:R-:W-:Y:S02]  /*9030*/  FSEL R30, R30, RZ, P2 ;  /* 0x000000ff1e1e7208 */ /* 0x000fe40001000000 */
[----:B------:R-:W-:Y:S01]  /*9040*/  FSETP.GEU.AND P2, PT, R29, -R18, PT ;  /* 0x800000121d00720b */ /* 0x000fe20003f4e000 */
[----:B------:R-:W-:Y:S01]  /*9050*/  FADD R18, R18, R29 ;  /* 0x0000001d12127221 */ /* 0x000fe20000000000 */
[----:B------:R-:W-:-:S02]  /*9060*/  FSEL R3, R2, RZ, P6 ;  /* 0x000000ff02037208 */ /* 0x000fc40003000000 */
[----:B------:R-:W-:Y:S02]  /*9070*/  FSEL R19, R19, RZ, P3 ;  /* 0x000000ff13137208 */ /* 0x000fe40001800000 */
[----:B------:R-:W-:Y:S01]  /*9080*/  FSETP.GEU.AND P6, PT, R22, -R17, PT ;  /* 0x800000111600720b */ /* 0x000fe20003fce000 */
[----:B------:R-:W-:Y:S01]  /*9090*/  FADD R17, R17, R22 ;  /* 0x0000001611117221 */ /* 0x000fe20000000000 */
[----:B------:R-:W-:Y:S02]  /*90a0*/  FSEL R5, R0, RZ, P5 ;  /* 0x000000ff00057208 */ /* 0x000fe40002800000 */
[----:B------:R-:W-:Y:S02]  /*90b0*/  FSETP.GTU.AND P3, PT, R30, RZ, PT ;  /* 0x000000ff1e00720b */ /* 0x000fe40003f6c000 */
[----:B------:R-:W-:Y:S01]  /*90c0*/  FSETP.GEU.AND P5, PT, R27, -R16, PT ;  /* 0x800000101b00720b */ /* 0x000fe20003fae000 */
[----:B------:R-:W-:Y:S01]  /*90d0*/  FADD R16, R16, R27 ;  /* 0x0000001b10107221 */ /* 0x000fe20000000000 */
[----:B------:R-:W-:-:S02]  /*90e0*/  FSEL R18, R18, RZ, P2 ;  /* 0x000000ff12127208 */ /* 0x000fc40001000000 */
[----:B------:R-:W-:Y:S02]  /*90f0*/  SEL R0, RZ, 0x1, P3 ;  /* 0x00000001ff007807 */ /* 0x000fe40001800000 */
[----:B------:R-:W-:Y:S02]  /*9100*/  FSETP.GTU.AND P3, PT, R18, RZ, PT ;  /* 0x000000ff1200720b */ /* 0x000fe40003f6c000 */
[----:B------:R-:W-:Y:S02]  /*9110*/  FSEL R2, R13, RZ, P1 ;  /* 0x000000ff0d027208 */ /* 0x000fe40000800000 */
[----:B------:R-:W-:Y:S02]  /*9120*/  FSEL R14, R17, RZ, P6 ;  /* 0x000000ff110e7208 */ /* 0x000fe40003000000 */
[----:B------:R-:W-:Y:S02]  /*9130*/  FSEL R13, R16, RZ, P5 ;  /* 0x000000ff100d7208 */ /* 0x000fe40002800000 */
[----:B------:R-:W-:-:S02]  /*9140*/  FSETP.GTU.AND P6, PT, R3, RZ, PT ;  /* 0x000000ff0300720b */ /* 0x000fc40003fcc000 */
[----:B------:R-:W-:Y:S02]  /*9150*/  SEL R21, RZ, 0x1, P3 ;  /* 0x00000001ff157807 */ /* 0x000fe40001800000 */
[C---:B0-----:R-:W-:Y:S01]  /*9160*/  FSETP.GEU.AND P3, PT, R68.reuse, -R11, PT ;  /* 0x8000000b4400720b */ /* 0x041fe20003f6e000 */
[----:B------:R-:W-:Y:S01]  /*9170*/  FADD R11, R68, R11 ;  /* 0x0000000b440b7221 */ /* 0x000fe20000000000 */
[----:B------:R-:W-:Y:S02]  /*9180*/  FSETP.GTU.AND P1, PT, R13, RZ, PT ;  /* 0x000000ff0d00720b */ /* 0x000fe40003f2c000 */
[----:B--2---:R-:W-:Y:S02]  /*9190*/  SEL R15, RZ, 0x1, P6 ;  /* 0x00000001ff0f7807 */ /* 0x004fe40003000000 */
[----:B------:R-:W-:Y:S02]  /*91a0*/  FSETP.GTU.AND P2, PT, R2, RZ, PT ;  /* 0x000000ff0200720b */ /* 0x000fe40003f4c000 */
[----:B------:R-:W-:-:S02]  /*91b0*/  SEL R27, RZ, 0x1, P1 ;  /* 0x00000001ff1b7807 */ /* 0x000fc40000800000 */
[----:B------:R-:W-:Y:S02]  /*91c0*/  PRMT R28, R15, 0x3340, R0 ;  /* 0x000033400f1c7816 */ /* 0x000fe40000000000 */
[C---:B------:R-:W-:Y:S01]  /*91d0*/  FSETP.GEU.AND P1, PT, R193.reuse, -R8, PT ;  /* 0x80000008c100720b */ /* 0x040fe20003f2e000 */
[----:B------:R-:W-:Y:S01]  /*91e0*/  FADD R8, R193, R8 ;  /* 0x00000008c1087221 */ /* 0x000fe20000000000 */
[----:B------:R-:W-:Y:S02]  /*91f0*/  FSEL R0, R11, RZ, P3 ;  /* 0x000000ff0b007208 */ /* 0x000fe40001800000 */
[----:B------:R-:W-:Y:S02]  /*9200*/  SEL R17, RZ, 0x1, P2 ;  /* 0x00000001ff117807 */ /* 0x000fe40001000000 */
[C---:B------:R-:W-:Y:S01]  /*9210*/  FSETP.GEU.AND P3, PT, R194.reuse, -R9, PT ;  /* 0x80000009c200720b */ /* 0x040fe20003f6e000 */
[----:B------:R-:W-:Y:S01]  /*9220*/  FADD R9, R194, R9 ;  /* 0x00000009c2097221 */ /* 0x000fe20000000000 */
[C---:B------:R-:W-:Y:S01]  /*9230*/  FSETP.GEU.AND P2, PT, R7.reuse, -R10, PT ;  /* 0x8000000a0700720b */ /* 0x040fe20003f4e000 */
[----:B------:R-:W-:Y:S01]  /*9240*/  FADD R7, R7, R10 ;  /* 0x0000000a07077221 */ /* 0x000fe20000000000 */
[----:B------:R-:W-:-:S02]  /*9250*/  FSETP.GTU.AND P5, PT, R5, RZ, PT ;  /* 0x000000ff0500720b */ /* 0x000fc40003fac000 */
[----:B------:R-:W-:Y:S02]  /*9260*/  FSEL R8, R8, RZ, P1 ;  /* 0x000000ff08087208 */ /* 0x000fe40000800000 */
[----:B------:R-:W-:Y:S02]  /*9270*/  FSEL R9, R9, RZ, P3 ;  /* 0x000000ff09097208 */ /* 0x000fe40001800000 */
[----:B------:R-:W-:Y:S02]  /*9280*/  SEL R16, RZ, 0x1, P5 ;  /* 0x00000001ff107807 */ /* 0x000fe40002800000 */
[----:B------:R-:W-:Y:S02]  /*9290*/  FSEL R7, R7, RZ, P2 ;  /* 0x000000ff07077208 */ /* 0x000fe40001000000 */
[----:B------:R-:W-:Y:S01]  /*92a0*/  FSETP.GTU.AND P5, PT, R14, RZ, PT ;  /* 0x000000ff0e00720b */ /* 0x000fe20003fac000 */
[----:B------:R0:W-:Y:S01]  /*92b0*/  STS [R97], R8 ;  /* 0x0000000861007388 */ /* 0x0001e20000000800 */
[----:B------:R-:W-:-:S02]  /*92c0*/  FSETP.GTU.AND P6, PT, R19, RZ, PT ;  /* 0x000000ff1300720b */ /* 0x000fc40003fcc000 */
[----:B---3--:R-:W-:Y:S01]  /*92d0*/  FSETP.GEU.AND P3, PT, R51, -R36, PT ;  /* 0x800000243300720b */ /* 0x008fe20003f6e000 */
[----:B------:R1:W-:Y:S01]  /*92e0*/  STS [R76+0x40], R9 ;  /* 0x000040094c007388 */ /* 0x0003e20000000800 */
[----:B------:R-:W-:Y:S01]  /*92f0*/  SEL R22, RZ, 0x1, P5 ;  /* 0x00000001ff167807 */ /* 0x000fe20002800000 */
[----:B------:R-:W-:Y:S01]  /*9300*/  FADD R36, R36, R51 ;  /* 0x0000003324247221 */ /* 0x000fe20000000000 */
[----:B------:R-:W-:Y:S01]  /*9310*/  FSETP.GEU.AND P2, PT, R24, -R37, PT ;  /* 0x800000251800720b */ /* 0x000fe20003f4e000 */
[----:B------:R-:W-:Y:S01]  /*9320*/  STS [R78+0x80], R7 ;  /* 0x000080074e007388 */ /* 0x000fe20000000800 */
[----:B------:R-:W-:Y:S01]  /*9330*/  SEL R20, RZ, 0x1, P6 ;  /* 0x00000001ff147807 */ /* 0x000fe20003000000 */
[----:B------:R-:W-:Y:S01]  /*9340*/  FADD R24, R37, R24 ;  /* 0x0000001825187221 */ /* 0x000fe20000000000 */
[----:B------:R-:W-:Y:S01]  /*9350*/  FSETP.GEU.AND P5, PT, R25, -R38, PT ;  /* 0x800000261900720b */ /* 0x000fe20003fae000 */
[----:B------:R2:W-:Y:S01]  /*9360*/  STS [R99+0xc0], R0 ;  /* 0x0000c00063007388 */ /* 0x0005e20000000800 */
[----:B------:R-:W-:Y:S01]  /*9370*/  FSETP.GEU.AND P6, PT, R50, -R39, PT ;  /* 0x800000273200720b */ /* 0x000fe20003fce000 */
[----:B------:R-:W-:Y:S01]  /*9380*/  FADD R25, R38, R25 ;  /* 0x0000001926197221 */ /* 0x000fe20000000000 */
[----:B------:R-:W-:Y:S01]  /*9390*/  FADD R39, R39, R50 ;  /* 0x0000003227277221 */ /* 0x000fe20000000000 */
[----:B------:R-:W-:Y:S01]  /*93a0*/  STS [R129+0x100], R2 ;  /* 0x0001000281007388 */ /* 0x000fe20000000800 */
[----:B------:R-:W-:-:S03]  /*93b0*/  FSEL R15, R36, RZ, P3 ;  /* 0x000000ff240f7208 */ /* 0x000fc60001800000 */
[----:B------:R-:W-:Y:S01]  /*93c0*/  STS [R128+0x140], R5 ;  /* 0x0001400580007388 */ /* 0x000fe20000000800 */
[----:B------:R-:W-:-:S03]  /*93d0*/  PRMT R59, R17, 0x3340, R16 ;  /* 0x00003340113b7816 */ /* 0x000fc60000000010 */
[----:B------:R3:W-:Y:S01]  /*93e0*/  STS [R34+0x180], R3 ;  /* 0x0001800322007388 */ /* 0x0007e20000000800 */
[----:B------:R-:W-:-:S03]  /*93f0*/  FSEL R11, R24, RZ, P2 ;  /* 0x000000ff180b7208 */ /* 0x000fc60001000000 */
[----:B------:R-:W-:Y:S01]  /*9400*/  STS [R115+0x1c0], R30 ;  /* 0x0001c01e73007388 */ /* 0x000fe20000000800 */
[----:B------:R-:W-:Y:S02]  /*9410*/  FSEL R16, R25, RZ, P5 ;  /* 0x000000ff19107208 */ /* 0x000fe40002800000 */
[----:B------:R-:W-:Y:S01]  /*9420*/  FSEL R10, R39, RZ, P6 ;  /* 0x000000ff270a7208 */ /* 0x000fe20003000000 */
[----:B------:R-:W-:Y:S01]  /*9430*/  STS [R114+0x200], R13 ;  /* 0x0002000d72007388 */ /* 0x000fe20000000800 */
[----:B------:R-:W-:Y:S01]  /*9440*/  PRMT R61, R27, 0x3340, R22 ;  /* 0x000033401b3d7816 */ /* 0x000fe20000000016 */
[----:B------:R-:W4:Y:S02]  /*9450*/  LDC.64 R24, c[0x0][0x210] ;  /* 0x00008400ff187b82 */ /* 0x000f240000000a00 */
[----:B------:R-:W-:Y:S04]  /*9460*/  STS [R33+0x240], R14 ;  /* 0x0002400e21007388 */ /* 0x000fe80000000800 */
[----:B------:R-:W-:Y:S04]  /*9470*/  STS [R113+0x280], R18 ;  /* 0x0002801271007388 */ /* 0x000fe80000000800 */
[----:B------:R-:W-:Y:S04]  /*9480*/  STS [R112+0x2c0], R19 ;  /* 0x0002c01370007388 */ /* 0x000fe80000000800 */
[----:B------:R-:W-:Y:S04]  /*9490*/  STS [R32+0x300], R15 ;  /* 0x0003000f20007388 */ /* 0x000fe80000000800 */
[----:B------:R-:W-:Y:S04]  /*94a0*/  STS [R98+0x340], R11 ;  /* 0x0003400b62007388 */ /* 0x000fe80000000800 */
[----:B------:R-:W-:Y:S04]  /*94b0*/  STS [R79+0x380], R16 ;  /* 0x000380104f007388 */ /* 0x000fe80000000800 */
[----:B------:R-:W-:Y:S01]  /*94c0*/  STS [R77+0x3c0], R10 ;  /* 0x0003c00a4d007388 */ /* 0x000fe20000000800 */
[----:B------:R-:W-:Y:S01]  /*94d0*/  BAR.SYNC.DEFER_BLOCKING 0x0 ;  /* 0x0000000000007b1d */ /* 0x000fe20000010000 */
[----:B------:R-:W-:-:S05]  /*94e0*/  FSETP.GTU.AND P3, PT, R10, RZ, PT ;  /* 0x000000ff0a00720b */ /* 0x000fca0003f6c000 */
[----:B------:R-:W5:Y:S04]  /*94f0*/  LDS R75, [R75] ;  /* 0x000000004b4b7984 */ /* 0x000f680000000800 */
[----:B------:R-:W0:Y:S04]  /*9500*/  LDS R5, [R6+0x400] ;  /* 0x0004000006057984 */ /* 0x000e280000000800 */
[----:B------:R-:W0:Y:S04]  /*9510*/  LDS R27, [R12+0x800] ;  /* 0x000800000c1b7984 */ /* 0x000e280000000800 */
[----:B------:R-:W0:Y:S04]  /*9520*/  LDS R31, [R31+0xc00] ;  /* 0x000c00001f1f7984 */ /* 0x000e280000000800 */
[----:B------:R0:W0:Y:S04]  /*9530*/  LDS R29, [R26+0x1000] ;  /* 0x001000001a1d7984 */ /* 0x0000280000000800 */
[----:B------:R-:W0:Y:S04]  /*9540*/  LDS R33, [R23+0x1400] ;  /* 0x0014000017217984 */ /* 0x000e280000000800 */
[----:B------:R-:W1:Y:S04]  /*9550*/  LDS R37, [R40+0x1800] ;  /* 0x0018000028257984 */ /* 0x000e680000000800 */
[----:B------:R-:W1:Y:S04]  /*9560*/  LDS R41, [R41+0x1c00] ;  /* 0x001c000029297984 */ /* 0x000e680000000800 */
[----:B------:R-:W1:Y:S04]  /*9570*/  LDS R39, [R42+0x2000] ;  /* 0x002000002a277984 */ /* 0x000e680000000800 */
[----:B------:R-:W3:Y:S04]  /*9580*/  LDS R43, [R43+0x2400] ;  /* 0x002400002b2b7984 */ /* 0x000ee80000000800 */
[----:B------:R-:W4:Y:S04]  /*9590*/  LDS R51, [R44+0x2800] ;  /* 0x002800002c337984 */ /* 0x000f280000000800 */
[----:B------:R-:W4:Y:S04]  /*95a0*/  LDS R45, [R45+0x2c00] ;  /* 0x002c00002d2d7984 */ /* 0x000f280000000800 */
[----:B------:R-:W4:Y:S04]  /*95b0*/  LDS R53, [R46+0x3000] ;  /* 0x003000002e357984 */ /* 0x000f280000000800 */
[----:B------:R-:W5:Y:S04]  /*95c0*/  LDS R47, [R47+0x3400] ;  /* 0x003400002f2f7984 */ /* 0x000f680000000800 */
[----:B------:R-:W5:Y:S04]  /*95d0*/  LDS R55, [R48+0x3800] ;  /* 0x0038000030377984 */ /* 0x000f680000000800 */
[----:B------:R-:W5:Y:S01]  /*95e0*/  LDS R49, [R49+0x3c00] ;  /* 0x003c000031317984 */ /* 0x000f620000000800 */
[----:B------:R-:W-:-:S02]  /*95f0*/  FSETP.GTU.AND P1, PT, R8, RZ, PT ;  /* 0x000000ff0800720b */ /* 0x000fc40003f2c000 */
[----:B0-----:R-:W-:Y:S02]  /*9600*/  SEL R8, RZ, 0x1, P3 ;  /* 0x00000001ff087807 */ /* 0x001fe40001800000 */
[----:B------:R-:W-:Y:S02]  /*9610*/  FSETP.GTU.AND P3, PT, R16, RZ, PT ;  /* 0x000000ff1000720b */ /* 0x000fe40003f6c000 */
[----:B------:R-:W-:Y:S02]  /*9620*/  FSETP.GTU.AND P6, PT, R9, RZ, PT ;  /* 0x000000ff0900720b */ /* 0x000fe40003fcc000 */
[----:B------:R-:W-:Y:S02]  /*9630*/  FSETP.GTU.AND P5, PT, R7, RZ, PT ;  /* 0x000000ff0700720b */ /* 0x000fe40003fac000 */
[----:B------:R-:W-:Y:S02]  /*9640*/  FSETP.GTU.AND P2, PT, R0, RZ, PT ;  /* 0x000000ff0000720b */ /* 0x000fe40003f4c000 */
[----:B-1----:R-:W-:-:S02]  /*9650*/  SEL R9, RZ, 0x1, P3 ;  /* 0x00000001ff097807 */ /* 0x002fc40001800000 */
[----:B------:R-:W-:Y:S02]  /*9660*/  FSETP.GTU.AND P3, PT, R11, RZ, PT ;  /* 0x000000ff0b00720b */ /* 0x000fe40003f6c000 */
[----:B--2---:R-:W-:Y:S02]  /*9670*/  SEL R0, RZ, 0x1, P2 ;  /* 0x00000001ff007807 */ /* 0x004fe40001000000 */
[----:B---3--:R-:W-:Y:S02]  /*9680*/  SEL R3, RZ, 0x1, P5 ;  /* 0x00000001ff037807 */ /* 0x008fe40002800000 */
[----:B------:R-:W-:Y:S02]  /*9690*/  SEL R2, RZ, 0x1, P6 ;  /* 0x00000001ff027807 */ /* 0x000fe40003000000 */
[----:B------:R-:W-:Y:S02]  /*96a0*/  SEL R7, RZ, 0x1, P1 ;  /* 0x00000001ff077807 */ /* 0x000fe40000800000 */
[----:B------:R-:W-:-:S02]  /*96b0*/  SEL R17, RZ, 0x1, P3 ;  /* 0x00000001ff117807 */ /* 0x000fc40001800000 */
[----:B------:R-:W-:Y:S02]  /*96c0*/  PRMT R0, R3, 0x3340, R0 ;  /* 0x0000334003007816 */ /* 0x000fe40000000000 */
[----:B------:R-:W-:Y:S01]  /*96d0*/  PRMT R57, R7, 0x3340, R2 ;  /* 0x0000334007397816 */ /* 0x000fe20000000002 */
[----:B----4-:R-:W-:Y:S01]  /*96e0*/  IMAD.WIDE R2, R143, 0x4, R24 ;  /* 0x000000048f027825 */ /* 0x010fe200078e0218 */
[----:B------:R-:W-:Y:S02]  /*96f0*/  FSETP.GTU.AND P3, PT, R15, RZ, PT ;  /* 0x000000ff0f00720b */ /* 0x000fe40003f6c000 */
[----:B------:R-:W-:Y:S01]  /*9700*/  PRMT R26, R9, 0x3340, R8 ;  /* 0x00003340091a7816 */ /* 0x000fe20000000008 */
[----:B------:R-:W-:Y:S01]  /*9710*/  IMAD.WIDE R6, R144, 0x4, R24 ;  /* 0x0000000490067825 */ /* 0x000fe200078e0218 */
[----:B------:R-:W-:-:S03]  /*9720*/  PRMT R52, R21, 0x3340, R20 ;  /* 0x0000334015347816 */ /* 0x000fc60000000014 */
[--C-:B------:R-:W-:Y:S01]  /*9730*/  IMAD.WIDE R182, R182, 0x4, R24.reuse ;  /* 0x00000004b6b67825 */ /* 0x100fe200078e0218 */
[----:B------:R-:W-:Y:S01]  /*9740*/  SEL R20, RZ, 0x1, P3 ;  /* 0x00000001ff147807 */ /* 0x000fe20001800000 */
[----:B-----5:R0:W-:Y:S02]  /*9750*/  @!P4 STG.E desc[UR8][R2.64], R75 ;  /* 0x0000004b0200c986 */ /* 0x0201e4000c101908 */
[--C-:B------:R-:W-:Y:S02]  /*9760*/  IMAD.WIDE R8, R181, 0x4, R24.reuse ;  /* 0x00000004b5087825 */ /* 0x100fe400078e0218 */
[----:B------:R1:W-:Y:S02]  /*9770*/  @!P4 STG.E desc[UR8][R6.64], R5 ;  /* 0x000000050600c986 */ /* 0x0003e4000c101908 */
[----:B------:R-:W-:Y:S01]  /*9780*/  IMAD.WIDE R10, R177, 0x4, R24 ;  /* 0x00000004b10a7825 */ /* 0x000fe200078e0218 */
[----:B------:R-:W-:Y:S01]  /*9790*/  PRMT R63, R20, 0x3340, R17 ;  /* 0x00003340143f7816 */ /* 0x000fe20000000011 */
[----:B------:R2:W-:Y:S02]  /*97a0*/  @!P4 STG.E desc[UR8][R182.64], R27 ;  /* 0x0000001bb600c986 */ /* 0x0005e4000c101908 */
[----:B------:R-:W-:-:S02]  /*97b0*/  IMAD.WIDE R12, R175, 0x4, R24 ;  /* 0x00000004af0c7825 */ /* 0x000fc400078e0218 */
[----:B------:R2:W-:Y:S02]  /*97c0*/  @!P4 STG.E desc[UR8][R8.64], R31 ;  /* 0x0000001f0800c986 */ /* 0x0005e4000c101908 */
[--C-:B------:R-:W-:Y:S02]  /*97d0*/  IMAD.WIDE R174, R174, 0x4, R24.reuse ;  /* 0x00000004aeae7825 */ /* 0x100fe400078e0218 */
[----:B------:R2:W-:Y:S02]  /*97e0*/  @!P4 STG.E desc[UR8][R10.64], R29 ;  /* 0x0000001d0a00c986 */ /* 0x0005e4000c101908 */
[--C-:B------:R-:W-:Y:S02]  /*97f0*/  IMAD.WIDE R14, R173, 0x4, R24.reuse ;  /* 0x00000004ad0e7825 */ /* 0x100fe400078e0218 */
        /* <DEDUP_REMOVED lines=9> */
[--C-:B------:R-:W-:Y:S01]  /*9890*/  IMAD.WIDE R146, R146, 0x4, R24.reuse ;  /* 0x0000000492927825 */ /* 0x100fe200078e0218 */
[----:B0-----:R-:W-:Y:S01]  /*98a0*/  IADD3 R2, P1, R4, UR4, RZ ;  /* 0x0000000404027c10 */ /* 0x001fe2000ff3e0ff */
[----:B------:R2:W-:Y:S02]  /*98b0*/  @!P4 STG.E desc[UR8][R170.64], R51 ;  /* 0x00000033aa00c986 */ /* 0x0005e4000c101908 */
[--C-:B------:R-:W-:Y:S02]  /*98c0*/  IMAD.WIDE R20, R145, 0x4, R24.reuse ;  /* 0x0000000491147825 */ /* 0x100fe400078e0218 */
[----:B------:R2:W-:Y:S02]  /*98d0*/  @!P4 STG.E desc[UR8][R18.64], R45 ;  /* 0x0000002d1200c986 */ /* 0x0005e4000c101908 */
[----:B------:R-:W-:-:S02]  /*98e0*/  IMAD.WIDE R22, R35, 0x4, R24 ;  /* 0x0000000423167825 */ /* 0x000fc400078e0218 */
[----:B------:R2:W-:Y:S02]  /*98f0*/  @!P4 STG.E desc[UR8][R146.64], R53 ;  /* 0x000000359200c986 */ /* 0x0005e4000c101908 */
[----:B------:R-:W-:Y:S02]  /*9900*/  IMAD.WIDE R138, R138, 0x4, R24 ;  /* 0x000000048a8a7825 */ /* 0x000fe400078e0218 */
[----:B------:R2:W-:Y:S01]  /*9910*/  @!P4 STG.E desc[UR8][R20.64], R47 ;  /* 0x0000002f1400c986 */ /* 0x0005e2000c101908 */
[----:B------:R-:W-:-:S03]  /*9920*/  LEA.HI.X.SX32 R3, R4, UR5, 0x1, P1 ;  /* 0x0000000504037c11 */ /* 0x000fc600088f0eff */
[----:B------:R2:W-:Y:S01]  /*9930*/  @!P4 STG.E desc[UR8][R22.64], R55 ;  /* 0x000000371600c986 */ /* 0x0005e2000c101908 */
[----:B-1----:R-:W-:-:S03]  /*9940*/  PRMT R5, R59, 0x5410, R28 ;  /* 0x000054103b057816 */ /* 0x002fc6000000001c */
[----:B------:R2:W-:Y:S01]  /*9950*/  @!P4 STG.E desc[UR8][R138.64], R49 ;  /* 0x000000318a00c986 */ /* 0x0005e2000c101908 */
[----:B------:R-:W-:Y:S02]  /*9960*/  PRMT R6, R61, 0x5410, R52 ;  /* 0x000054103d067816 */ /* 0x000fe40000000034 */
[----:B------:R-:W-:Y:S02]  /*9970*/  PRMT R7, R63, 0x5410, R26 ;  /* 0x000054103f077816 */ /* 0x000fe4000000001a */
[----:B------:R-:W-:Y:S01]  /*9980*/  PRMT R4, R57, 0x5410, R0 ;  /* 0x0000541039047816 */ /* 0x000fe20000000000 */
[----:B------:R-:W-:Y:S06]  /*9990*/  @P0 EXIT ;  /* 0x000000000000094d */ /* 0x000fec0003800000 */
[----:B------:R-:W-:Y:S01]  /*99a0*/  STG.E.128 desc[UR8][R2.64], R4 ;  /* 0x0000000402007986 */ /* 0x000fe2000c101d08 */
[----:B------:R-:W-:Y:S05]  /*99b0*/  EXIT ;  /* 0x000000000000794d */ /* 0x000fea0003800000 */
.L_x_0:
[----:B------:R-:W-:-:S00]  /*99c0*/  BRA `(.L_x_0) ;  /* 0xfffffffc00fc7947 */ /* 0x000fc0000383ffff */
[----:B------:R-:W-:-:S00]  /*99d0*/  NOP ;  /* 0x0000000000007918 */ /* 0x000fc00000000000 */
        /* <DEDUP_REMOVED lines=10> */
.L_x_1:


//--------------------- .nv.global.init           --------------------------
	.section	.nv.global.init,"aw",@progbits
.nv.global.init:
	.type		_$_str,@object
	.size		_$_str,(_$_str_$_2 - _$_str)
_$_str:
        /*0000*/ 	.byte	0x5f, 0x5f, 0x43, 0x55, 0x44, 0x41, 0x5f, 0x46, 0x54, 0x5a, 0x00
	.type		_$_str_$_2,@object
	.size		_$_str_$_2,(.L_1 - _$_str_$_2)
_$_str_$_2:
        /*000b*/ 	.byte	0x5f, 0x5f, 0x43, 0x55, 0x44, 0x41, 0x5f, 0x50, 0x52, 0x45, 0x43, 0x5f, 0x53, 0x51, 0x52, 0x54
        /*001b*/ 	.byte	0x00
.L_1:


//--------------------- .nv.shared.triton_poi_fused__native_batch_norm_legit_no_training_add_cat_relu_threshold_backward_27 --------------------------
	.section	.nv.shared.triton_poi_fused__native_batch_norm_legit_no_training_add_cat_relu_threshold_backward_27,"aw",@nobits
	.sectionflags	@""
	.align	16
	.zero		1024


//--------------------- .nv.constant0.triton_poi_fused__native_batch_norm_legit_no_training_add_cat_relu_threshold_backward_27 --------------------------
	.section	.nv.constant0.triton_poi_fused__native_batch_norm_legit_no_training_add_cat_relu_threshold_backward_27,"a",@progbits
	.sectionflags	@""
	.align	4
.nv.constant0.triton_poi_fused__native_batch_norm_legit_no_training_add_cat_relu_threshold_backward_27:
	.zero		752
